//
// Generated by NVIDIA NVVM Compiler
//
// Compiler Build ID: CL-36424714
// Cuda compilation tools, release 13.0, V13.0.88
// Based on NVVM 20.0.0
//

.version 9.0
.target sm_100
.address_size 64

	// .globl	_Z9convLayerPPPfS1_PS1_iii
.func  (.param .b64 func_retval0) __internal_accurate_pow
(
	.param .b64 __internal_accurate_pow_param_0
)
;

.visible .entry _Z9convLayerPPPfS1_PS1_iii(
	.param .u64 .ptr .align 1 _Z9convLayerPPPfS1_PS1_iii_param_0,
	.param .u64 .ptr .align 1 _Z9convLayerPPPfS1_PS1_iii_param_1,
	.param .u64 .ptr .align 1 _Z9convLayerPPPfS1_PS1_iii_param_2,
	.param .u32 _Z9convLayerPPPfS1_PS1_iii_param_3,
	.param .u32 _Z9convLayerPPPfS1_PS1_iii_param_4,
	.param .u32 _Z9convLayerPPPfS1_PS1_iii_param_5
)
{
	.reg .pred 	%p<14>;
	.reg .b32 	%r<52>;
	.reg .b32 	%f<123>;
	.reg .b64 	%rd<56>;

	ld.param.u64 	%rd14, [_Z9convLayerPPPfS1_PS1_iii_param_0];
	ld.param.u64 	%rd16, [_Z9convLayerPPPfS1_PS1_iii_param_2];
	ld.param.u32 	%r24, [_Z9convLayerPPPfS1_PS1_iii_param_3];
	ld.param.u32 	%r25, [_Z9convLayerPPPfS1_PS1_iii_param_4];
	ld.param.u32 	%r26, [_Z9convLayerPPPfS1_PS1_iii_param_5];
	mov.u32 	%r27, %ctaid.x;
	mov.u32 	%r28, %ntid.x;
	mov.u32 	%r29, %tid.x;
	mad.lo.s32 	%r1, %r27, %r28, %r29;
	mov.u32 	%r30, %ctaid.y;
	mov.u32 	%r31, %ntid.y;
	mov.u32 	%r32, %tid.y;
	mad.lo.s32 	%r2, %r30, %r31, %r32;
	mov.u32 	%r33, %ctaid.z;
	mov.u32 	%r34, %ntid.z;
	mov.u32 	%r35, %tid.z;
	mad.lo.s32 	%r3, %r33, %r34, %r35;
	setp.lt.s32 	%p1, %r25, 1;
	mov.f32 	%f121, 0f00000000;
	@%p1 bra 	$L__BB0_19;
	cvta.to.global.u64 	%rd1, %rd16;
	setp.lt.s32 	%p2, %r24, 1;
	mul.lo.s32 	%r4, %r26, %r2;
	@%p2 bra 	$L__BB0_19;
	and.b32  	%r5, %r24, 15;
	and.b32  	%r6, %r24, 7;
	mul.wide.u32 	%rd17, %r3, 8;
	add.s64 	%rd18, %rd1, %rd17;
	ld.global.u64 	%rd19, [%rd18];
	cvta.to.global.u64 	%rd2, %rd19;
	and.b32  	%r7, %r24, 2147483632;
	and.b32  	%r8, %r24, 3;
	neg.s32 	%r9, %r7;
	cvta.to.global.u64 	%rd3, %rd14;
	mul.lo.s32 	%r10, %r26, %r1;
	mov.f32 	%f121, 0f00000000;
	mov.b32 	%r45, 0;
$L__BB0_3:
	mul.wide.u32 	%rd20, %r45, 8;
	add.s64 	%rd21, %rd3, %rd20;
	ld.global.u64 	%rd22, [%rd21];
	cvta.to.global.u64 	%rd4, %rd22;
	add.s64 	%rd23, %rd2, %rd20;
	ld.global.u64 	%rd24, [%rd23];
	cvta.to.global.u64 	%rd5, %rd24;
	mov.b32 	%r46, 0;
$L__BB0_4:
	setp.lt.u32 	%p3, %r24, 16;
	add.s32 	%r39, %r46, %r10;
	mul.wide.s32 	%rd25, %r39, 8;
	add.s64 	%rd26, %rd4, %rd25;
	ld.global.u64 	%rd27, [%rd26];
	cvta.to.global.u64 	%rd6, %rd27;
	mul.wide.u32 	%rd28, %r46, 8;
	add.s64 	%rd29, %rd5, %rd28;
	ld.global.u64 	%rd30, [%rd29];
	cvta.to.global.u64 	%rd7, %rd30;
	mov.b32 	%r50, 0;
	@%p3 bra 	$L__BB0_7;
	add.s64 	%rd8, %rd6, 32;
	add.s64 	%rd55, %rd7, 32;
	mov.u32 	%r47, %r4;
	mov.u32 	%r48, %r9;
$L__BB0_6:
	.pragma "nounroll";
	mul.wide.s32 	%rd31, %r47, 4;
	add.s64 	%rd32, %rd8, %rd31;
	ld.global.f32 	%f22, [%rd32+-32];
	ld.global.f32 	%f23, [%rd55+-32];
	fma.rn.f32 	%f24, %f22, %f23, %f121;
	ld.global.f32 	%f25, [%rd32+-28];
	ld.global.f32 	%f26, [%rd55+-28];
	fma.rn.f32 	%f27, %f25, %f26, %f24;
	ld.global.f32 	%f28, [%rd32+-24];
	ld.global.f32 	%f29, [%rd55+-24];
	fma.rn.f32 	%f30, %f28, %f29, %f27;
	ld.global.f32 	%f31, [%rd32+-20];
	ld.global.f32 	%f32, [%rd55+-20];
	fma.rn.f32 	%f33, %f31, %f32, %f30;
	ld.global.f32 	%f34, [%rd32+-16];
	ld.global.f32 	%f35, [%rd55+-16];
	fma.rn.f32 	%f36, %f34, %f35, %f33;
	ld.global.f32 	%f37, [%rd32+-12];
	ld.global.f32 	%f38, [%rd55+-12];
	fma.rn.f32 	%f39, %f37, %f38, %f36;
	ld.global.f32 	%f40, [%rd32+-8];
	ld.global.f32 	%f41, [%rd55+-8];
	fma.rn.f32 	%f42, %f40, %f41, %f39;
	ld.global.f32 	%f43, [%rd32+-4];
	ld.global.f32 	%f44, [%rd55+-4];
	fma.rn.f32 	%f45, %f43, %f44, %f42;
	ld.global.f32 	%f46, [%rd32];
	ld.global.f32 	%f47, [%rd55];
	fma.rn.f32 	%f48, %f46, %f47, %f45;
	ld.global.f32 	%f49, [%rd32+4];
	ld.global.f32 	%f50, [%rd55+4];
	fma.rn.f32 	%f51, %f49, %f50, %f48;
	ld.global.f32 	%f52, [%rd32+8];
	ld.global.f32 	%f53, [%rd55+8];
	fma.rn.f32 	%f54, %f52, %f53, %f51;
	ld.global.f32 	%f55, [%rd32+12];
	ld.global.f32 	%f56, [%rd55+12];
	fma.rn.f32 	%f57, %f55, %f56, %f54;
	ld.global.f32 	%f58, [%rd32+16];
	ld.global.f32 	%f59, [%rd55+16];
	fma.rn.f32 	%f60, %f58, %f59, %f57;
	ld.global.f32 	%f61, [%rd32+20];
	ld.global.f32 	%f62, [%rd55+20];
	fma.rn.f32 	%f63, %f61, %f62, %f60;
	ld.global.f32 	%f64, [%rd32+24];
	ld.global.f32 	%f65, [%rd55+24];
	fma.rn.f32 	%f66, %f64, %f65, %f63;
	ld.global.f32 	%f67, [%rd32+28];
	ld.global.f32 	%f68, [%rd55+28];
	fma.rn.f32 	%f121, %f67, %f68, %f66;
	add.s32 	%r48, %r48, 16;
	add.s32 	%r47, %r47, 16;
	add.s64 	%rd55, %rd55, 64;
	setp.ne.s32 	%p4, %r48, 0;
	mov.u32 	%r50, %r7;
	@%p4 bra 	$L__BB0_6;
$L__BB0_7:
	setp.eq.s32 	%p5, %r5, 0;
	@%p5 bra 	$L__BB0_17;
	add.s32 	%r40, %r5, -1;
	setp.lt.u32 	%p6, %r40, 7;
	@%p6 bra 	$L__BB0_10;
	add.s32 	%r41, %r50, %r4;
	mul.wide.s32 	%rd33, %r41, 4;
	add.s64 	%rd34, %rd6, %rd33;
	ld.global.f32 	%f70, [%rd34];
	mul.wide.u32 	%rd35, %r50, 4;
	add.s64 	%rd36, %rd7, %rd35;
	ld.global.f32 	%f71, [%rd36];
	fma.rn.f32 	%f72, %f70, %f71, %f121;
	ld.global.f32 	%f73, [%rd34+4];
	ld.global.f32 	%f74, [%rd36+4];
	fma.rn.f32 	%f75, %f73, %f74, %f72;
	ld.global.f32 	%f76, [%rd34+8];
	ld.global.f32 	%f77, [%rd36+8];
	fma.rn.f32 	%f78, %f76, %f77, %f75;
	ld.global.f32 	%f79, [%rd34+12];
	ld.global.f32 	%f80, [%rd36+12];
	fma.rn.f32 	%f81, %f79, %f80, %f78;
	ld.global.f32 	%f82, [%rd34+16];
	ld.global.f32 	%f83, [%rd36+16];
	fma.rn.f32 	%f84, %f82, %f83, %f81;
	ld.global.f32 	%f85, [%rd34+20];
	ld.global.f32 	%f86, [%rd36+20];
	fma.rn.f32 	%f87, %f85, %f86, %f84;
	ld.global.f32 	%f88, [%rd34+24];
	ld.global.f32 	%f89, [%rd36+24];
	fma.rn.f32 	%f90, %f88, %f89, %f87;
	ld.global.f32 	%f91, [%rd34+28];
	ld.global.f32 	%f92, [%rd36+28];
	fma.rn.f32 	%f121, %f91, %f92, %f90;
	add.s32 	%r50, %r50, 8;
$L__BB0_10:
	setp.eq.s32 	%p7, %r6, 0;
	@%p7 bra 	$L__BB0_17;
	add.s32 	%r42, %r6, -1;
	setp.lt.u32 	%p8, %r42, 3;
	@%p8 bra 	$L__BB0_13;
	add.s32 	%r43, %r50, %r4;
	mul.wide.s32 	%rd37, %r43, 4;
	add.s64 	%rd38, %rd6, %rd37;
	ld.global.f32 	%f94, [%rd38];
	mul.wide.u32 	%rd39, %r50, 4;
	add.s64 	%rd40, %rd7, %rd39;
	ld.global.f32 	%f95, [%rd40];
	fma.rn.f32 	%f96, %f94, %f95, %f121;
	ld.global.f32 	%f97, [%rd38+4];
	ld.global.f32 	%f98, [%rd40+4];
	fma.rn.f32 	%f99, %f97, %f98, %f96;
	ld.global.f32 	%f100, [%rd38+8];
	ld.global.f32 	%f101, [%rd40+8];
	fma.rn.f32 	%f102, %f100, %f101, %f99;
	ld.global.f32 	%f103, [%rd38+12];
	ld.global.f32 	%f104, [%rd40+12];
	fma.rn.f32 	%f121, %f103, %f104, %f102;
	add.s32 	%r50, %r50, 4;
$L__BB0_13:
	setp.eq.s32 	%p9, %r8, 0;
	@%p9 bra 	$L__BB0_17;
	setp.eq.s32 	%p10, %r8, 1;
	add.s32 	%r44, %r50, %r4;
	mul.wide.s32 	%rd41, %r44, 4;
	add.s64 	%rd12, %rd6, %rd41;
	ld.global.f32 	%f105, [%rd12];
	mul.wide.u32 	%rd42, %r50, 4;
	add.s64 	%rd13, %rd7, %rd42;
	ld.global.f32 	%f106, [%rd13];
	fma.rn.f32 	%f121, %f105, %f106, %f121;
	@%p10 bra 	$L__BB0_17;
	setp.eq.s32 	%p11, %r8, 2;
	ld.global.f32 	%f107, [%rd12+4];
	ld.global.f32 	%f108, [%rd13+4];
	fma.rn.f32 	%f121, %f107, %f108, %f121;
	@%p11 bra 	$L__BB0_17;
	ld.global.f32 	%f109, [%rd12+8];
	ld.global.f32 	%f110, [%rd13+8];
	fma.rn.f32 	%f121, %f109, %f110, %f121;
$L__BB0_17:
	add.s32 	%r46, %r46, 1;
	setp.ne.s32 	%p12, %r46, %r24;
	@%p12 bra 	$L__BB0_4;
	add.s32 	%r45, %r45, 1;
	setp.ne.s32 	%p13, %r45, %r25;
	@%p13 bra 	$L__BB0_3;
$L__BB0_19:
	ld.param.u64 	%rd54, [_Z9convLayerPPPfS1_PS1_iii_param_1];
	cvta.to.global.u64 	%rd43, %rd54;
	mul.wide.u32 	%rd44, %r3, 8;
	add.s64 	%rd45, %rd43, %rd44;
	ld.global.u64 	%rd46, [%rd45];
	cvta.to.global.u64 	%rd47, %rd46;
	mul.wide.s32 	%rd48, %r1, 8;
	add.s64 	%rd49, %rd47, %rd48;
	ld.global.u64 	%rd50, [%rd49];
	cvta.to.global.u64 	%rd51, %rd50;
	mul.wide.u32 	%rd52, %r2, 4;
	add.s64 	%rd53, %rd51, %rd52;
	st.global.f32 	[%rd53], %f121;
	ret;

}
	// .globl	_Z4PoolPPPfS1_iii
.visible .entry _Z4PoolPPPfS1_iii(
	.param .u64 .ptr .align 1 _Z4PoolPPPfS1_iii_param_0,
	.param .u64 .ptr .align 1 _Z4PoolPPPfS1_iii_param_1,
	.param .u32 _Z4PoolPPPfS1_iii_param_2,
	.param .u32 _Z4PoolPPPfS1_iii_param_3,
	.param .u32 _Z4PoolPPPfS1_iii_param_4
)
{
	.reg .pred 	%p<29>;
	.reg .b32 	%r<83>;
	.reg .b32 	%f<176>;
	.reg .b64 	%rd<73>;
	.reg .b64 	%fd<11>;

	ld.param.u64 	%rd7, [_Z4PoolPPPfS1_iii_param_0];
	ld.param.u64 	%rd6, [_Z4PoolPPPfS1_iii_param_1];
	ld.param.u32 	%r41, [_Z4PoolPPPfS1_iii_param_2];
	ld.param.u32 	%r42, [_Z4PoolPPPfS1_iii_param_3];
	ld.param.u32 	%r43, [_Z4PoolPPPfS1_iii_param_4];
	cvta.to.global.u64 	%rd8, %rd7;
	mov.u32 	%r44, %ctaid.x;
	mov.u32 	%r45, %ntid.x;
	mov.u32 	%r46, %tid.x;
	mad.lo.s32 	%r1, %r44, %r45, %r46;
	mov.u32 	%r47, %ctaid.y;
	mov.u32 	%r48, %ntid.y;
	mov.u32 	%r49, %tid.y;
	mad.lo.s32 	%r2, %r47, %r48, %r49;
	mov.u32 	%r50, %ctaid.z;
	mov.u32 	%r51, %ntid.z;
	mov.u32 	%r52, %tid.z;
	mad.lo.s32 	%r3, %r50, %r51, %r52;
	setp.ne.s32 	%p1, %r42, 0;
	mul.wide.u32 	%rd9, %r3, 8;
	add.s64 	%rd1, %rd8, %rd9;
	mov.f32 	%f164, 0f00000000;
	@%p1 bra 	$L__BB1_2;
	ld.global.u64 	%rd10, [%rd1];
	mul.lo.s32 	%r53, %r43, %r1;
	mul.wide.s32 	%rd11, %r53, 8;
	add.s64 	%rd12, %rd10, %rd11;
	ld.u64 	%rd13, [%rd12];
	mul.lo.s32 	%r54, %r43, %r2;
	mul.wide.s32 	%rd14, %r54, 4;
	add.s64 	%rd15, %rd13, %rd14;
	ld.f32 	%f164, [%rd15];
$L__BB1_2:
	setp.lt.s32 	%p2, %r41, 1;
	@%p2 bra 	$L__BB1_35;
	mul.lo.s32 	%r4, %r43, %r1;
	mul.lo.s32 	%r5, %r43, %r2;
	setp.eq.s32 	%p3, %r42, 1;
	@%p3 bra 	$L__BB1_20;
	setp.ne.s32 	%p4, %r42, 0;
	@%p4 bra 	$L__BB1_35;
	and.b32  	%r6, %r41, 15;
	add.s32 	%r7, %r6, -1;
	and.b32  	%r8, %r41, 7;
	add.s32 	%r9, %r8, -1;
	and.b32  	%r10, %r41, 2147483632;
	and.b32  	%r11, %r41, 3;
	neg.s32 	%r12, %r10;
	mov.b32 	%r72, 0;
$L__BB1_6:
	setp.lt.u32 	%p15, %r41, 16;
	add.s32 	%r14, %r72, %r4;
	mov.b32 	%r76, 0;
	@%p15 bra 	$L__BB1_9;
	ld.global.u64 	%rd38, [%rd1];
	mul.wide.s32 	%rd39, %r14, 8;
	add.s64 	%rd40, %rd38, %rd39;
	ld.u64 	%rd41, [%rd40];
	add.s64 	%rd2, %rd41, 32;
	mov.u32 	%r73, %r5;
	mov.u32 	%r74, %r12;
$L__BB1_8:
	.pragma "nounroll";
	mul.wide.s32 	%rd42, %r73, 4;
	add.s64 	%rd43, %rd2, %rd42;
	ld.f32 	%f97, [%rd43+-32];
	max.f32 	%f98, %f164, %f97;
	ld.f32 	%f99, [%rd43+-28];
	max.f32 	%f100, %f98, %f99;
	ld.f32 	%f101, [%rd43+-24];
	max.f32 	%f102, %f100, %f101;
	ld.f32 	%f103, [%rd43+-20];
	max.f32 	%f104, %f102, %f103;
	ld.f32 	%f105, [%rd43+-16];
	max.f32 	%f106, %f104, %f105;
	ld.f32 	%f107, [%rd43+-12];
	max.f32 	%f108, %f106, %f107;
	ld.f32 	%f109, [%rd43+-8];
	max.f32 	%f110, %f108, %f109;
	ld.f32 	%f111, [%rd43+-4];
	max.f32 	%f112, %f110, %f111;
	ld.f32 	%f113, [%rd43];
	max.f32 	%f114, %f112, %f113;
	ld.f32 	%f115, [%rd43+4];
	max.f32 	%f116, %f114, %f115;
	ld.f32 	%f117, [%rd43+8];
	max.f32 	%f118, %f116, %f117;
	ld.f32 	%f119, [%rd43+12];
	max.f32 	%f120, %f118, %f119;
	ld.f32 	%f121, [%rd43+16];
	max.f32 	%f122, %f120, %f121;
	ld.f32 	%f123, [%rd43+20];
	max.f32 	%f124, %f122, %f123;
	ld.f32 	%f125, [%rd43+24];
	max.f32 	%f126, %f124, %f125;
	ld.f32 	%f127, [%rd43+28];
	max.f32 	%f164, %f126, %f127;
	add.s32 	%r74, %r74, 16;
	add.s32 	%r73, %r73, 16;
	setp.ne.s32 	%p16, %r74, 0;
	mov.u32 	%r76, %r10;
	@%p16 bra 	$L__BB1_8;
$L__BB1_9:
	setp.eq.s32 	%p17, %r6, 0;
	@%p17 bra 	$L__BB1_19;
	setp.lt.u32 	%p18, %r7, 7;
	@%p18 bra 	$L__BB1_12;
	ld.global.u64 	%rd44, [%rd1];
	mul.wide.s32 	%rd45, %r14, 8;
	add.s64 	%rd46, %rd44, %rd45;
	ld.u64 	%rd47, [%rd46];
	add.s32 	%r64, %r76, %r5;
	mul.wide.s32 	%rd48, %r64, 4;
	add.s64 	%rd49, %rd47, %rd48;
	ld.f32 	%f129, [%rd49];
	max.f32 	%f130, %f164, %f129;
	ld.f32 	%f131, [%rd49+4];
	max.f32 	%f132, %f130, %f131;
	ld.f32 	%f133, [%rd49+8];
	max.f32 	%f134, %f132, %f133;
	ld.f32 	%f135, [%rd49+12];
	max.f32 	%f136, %f134, %f135;
	ld.f32 	%f137, [%rd49+16];
	max.f32 	%f138, %f136, %f137;
	ld.f32 	%f139, [%rd49+20];
	max.f32 	%f140, %f138, %f139;
	ld.f32 	%f141, [%rd49+24];
	max.f32 	%f142, %f140, %f141;
	ld.f32 	%f143, [%rd49+28];
	max.f32 	%f164, %f142, %f143;
	add.s32 	%r76, %r76, 8;
$L__BB1_12:
	setp.eq.s32 	%p19, %r8, 0;
	@%p19 bra 	$L__BB1_19;
	setp.lt.u32 	%p20, %r9, 3;
	@%p20 bra 	$L__BB1_15;
	ld.global.u64 	%rd50, [%rd1];
	mul.wide.s32 	%rd51, %r14, 8;
	add.s64 	%rd52, %rd50, %rd51;
	ld.u64 	%rd53, [%rd52];
	add.s32 	%r65, %r76, %r5;
	mul.wide.s32 	%rd54, %r65, 4;
	add.s64 	%rd55, %rd53, %rd54;
	ld.f32 	%f145, [%rd55];
	max.f32 	%f146, %f164, %f145;
	ld.f32 	%f147, [%rd55+4];
	max.f32 	%f148, %f146, %f147;
	ld.f32 	%f149, [%rd55+8];
	max.f32 	%f150, %f148, %f149;
	ld.f32 	%f151, [%rd55+12];
	max.f32 	%f164, %f150, %f151;
	add.s32 	%r76, %r76, 4;
$L__BB1_15:
	setp.eq.s32 	%p21, %r11, 0;
	@%p21 bra 	$L__BB1_19;
	setp.eq.s32 	%p22, %r11, 1;
	ld.global.u64 	%rd56, [%rd1];
	mul.wide.s32 	%rd57, %r14, 8;
	add.s64 	%rd58, %rd56, %rd57;
	ld.u64 	%rd59, [%rd58];
	add.s32 	%r66, %r76, %r5;
	mul.wide.s32 	%rd60, %r66, 4;
	add.s64 	%rd3, %rd59, %rd60;
	ld.f32 	%f152, [%rd3];
	max.f32 	%f164, %f164, %f152;
	@%p22 bra 	$L__BB1_19;
	setp.eq.s32 	%p23, %r11, 2;
	ld.f32 	%f153, [%rd3+4];
	max.f32 	%f164, %f164, %f153;
	@%p23 bra 	$L__BB1_19;
	ld.f32 	%f154, [%rd3+8];
	max.f32 	%f164, %f164, %f154;
$L__BB1_19:
	add.s32 	%r72, %r72, 1;
	setp.eq.s32 	%p24, %r72, %r41;
	@%p24 bra 	$L__BB1_35;
	bra.uni 	$L__BB1_6;
$L__BB1_20:
	and.b32  	%r25, %r41, 15;
	add.s32 	%r26, %r25, -1;
	and.b32  	%r27, %r41, 7;
	add.s32 	%r28, %r27, -1;
	and.b32  	%r29, %r41, 2147483632;
	and.b32  	%r30, %r41, 3;
	mov.b32 	%r78, 0;
$L__BB1_21:
	setp.lt.u32 	%p5, %r41, 16;
	add.s32 	%r32, %r78, %r4;
	mov.b32 	%r81, 0;
	@%p5 bra 	$L__BB1_24;
	ld.global.u64 	%rd16, [%rd1];
	mul.wide.s32 	%rd17, %r32, 8;
	add.s64 	%rd18, %rd16, %rd17;
	ld.u64 	%rd4, [%rd18];
	mov.b32 	%r79, 0;
$L__BB1_23:
	.pragma "nounroll";
	add.s32 	%r58, %r79, %r5;
	mul.wide.s32 	%rd19, %r58, 4;
	add.s64 	%rd20, %rd4, %rd19;
	ld.f32 	%f38, [%rd20];
	add.f32 	%f39, %f164, %f38;
	ld.f32 	%f40, [%rd20+4];
	add.f32 	%f41, %f39, %f40;
	ld.f32 	%f42, [%rd20+8];
	add.f32 	%f43, %f41, %f42;
	ld.f32 	%f44, [%rd20+12];
	add.f32 	%f45, %f43, %f44;
	ld.f32 	%f46, [%rd20+16];
	add.f32 	%f47, %f45, %f46;
	ld.f32 	%f48, [%rd20+20];
	add.f32 	%f49, %f47, %f48;
	ld.f32 	%f50, [%rd20+24];
	add.f32 	%f51, %f49, %f50;
	ld.f32 	%f52, [%rd20+28];
	add.f32 	%f53, %f51, %f52;
	ld.f32 	%f54, [%rd20+32];
	add.f32 	%f55, %f53, %f54;
	ld.f32 	%f56, [%rd20+36];
	add.f32 	%f57, %f55, %f56;
	ld.f32 	%f58, [%rd20+40];
	add.f32 	%f59, %f57, %f58;
	ld.f32 	%f60, [%rd20+44];
	add.f32 	%f61, %f59, %f60;
	ld.f32 	%f62, [%rd20+48];
	add.f32 	%f63, %f61, %f62;
	ld.f32 	%f64, [%rd20+52];
	add.f32 	%f65, %f63, %f64;
	ld.f32 	%f66, [%rd20+56];
	add.f32 	%f67, %f65, %f66;
	ld.f32 	%f68, [%rd20+60];
	add.f32 	%f164, %f67, %f68;
	add.s32 	%r79, %r79, 16;
	setp.ne.s32 	%p6, %r79, %r29;
	mov.u32 	%r81, %r29;
	@%p6 bra 	$L__BB1_23;
$L__BB1_24:
	setp.eq.s32 	%p7, %r25, 0;
	@%p7 bra 	$L__BB1_34;
	setp.lt.u32 	%p8, %r26, 7;
	@%p8 bra 	$L__BB1_27;
	ld.global.u64 	%rd21, [%rd1];
	mul.wide.s32 	%rd22, %r32, 8;
	add.s64 	%rd23, %rd21, %rd22;
	ld.u64 	%rd24, [%rd23];
	add.s32 	%r59, %r81, %r5;
	mul.wide.s32 	%rd25, %r59, 4;
	add.s64 	%rd26, %rd24, %rd25;
	ld.f32 	%f70, [%rd26];
	add.f32 	%f71, %f164, %f70;
	ld.f32 	%f72, [%rd26+4];
	add.f32 	%f73, %f71, %f72;
	ld.f32 	%f74, [%rd26+8];
	add.f32 	%f75, %f73, %f74;
	ld.f32 	%f76, [%rd26+12];
	add.f32 	%f77, %f75, %f76;
	ld.f32 	%f78, [%rd26+16];
	add.f32 	%f79, %f77, %f78;
	ld.f32 	%f80, [%rd26+20];
	add.f32 	%f81, %f79, %f80;
	ld.f32 	%f82, [%rd26+24];
	add.f32 	%f83, %f81, %f82;
	ld.f32 	%f84, [%rd26+28];
	add.f32 	%f164, %f83, %f84;
	add.s32 	%r81, %r81, 8;
$L__BB1_27:
	setp.eq.s32 	%p9, %r27, 0;
	@%p9 bra 	$L__BB1_34;
	setp.lt.u32 	%p10, %r28, 3;
	@%p10 bra 	$L__BB1_30;
	ld.global.u64 	%rd27, [%rd1];
	mul.wide.s32 	%rd28, %r32, 8;
	add.s64 	%rd29, %rd27, %rd28;
	ld.u64 	%rd30, [%rd29];
	add.s32 	%r60, %r81, %r5;
	mul.wide.s32 	%rd31, %r60, 4;
	add.s64 	%rd32, %rd30, %rd31;
	ld.f32 	%f86, [%rd32];
	add.f32 	%f87, %f164, %f86;
	ld.f32 	%f88, [%rd32+4];
	add.f32 	%f89, %f87, %f88;
	ld.f32 	%f90, [%rd32+8];
	add.f32 	%f91, %f89, %f90;
	ld.f32 	%f92, [%rd32+12];
	add.f32 	%f164, %f91, %f92;
	add.s32 	%r81, %r81, 4;
$L__BB1_30:
	setp.eq.s32 	%p11, %r30, 0;
	@%p11 bra 	$L__BB1_34;
	setp.eq.s32 	%p12, %r30, 1;
	ld.global.u64 	%rd33, [%rd1];
	mul.wide.s32 	%rd34, %r32, 8;
	add.s64 	%rd35, %rd33, %rd34;
	ld.u64 	%rd36, [%rd35];
	add.s32 	%r61, %r81, %r5;
	mul.wide.s32 	%rd37, %r61, 4;
	add.s64 	%rd5, %rd36, %rd37;
	ld.f32 	%f93, [%rd5];
	add.f32 	%f164, %f164, %f93;
	@%p12 bra 	$L__BB1_34;
	setp.eq.s32 	%p13, %r30, 2;
	ld.f32 	%f94, [%rd5+4];
	add.f32 	%f164, %f164, %f94;
	@%p13 bra 	$L__BB1_34;
	ld.f32 	%f95, [%rd5+8];
	add.f32 	%f164, %f164, %f95;
$L__BB1_34:
	add.s32 	%r78, %r78, 1;
	setp.ne.s32 	%p14, %r78, %r41;
	@%p14 bra 	$L__BB1_21;
$L__BB1_35:
	setp.ne.s32 	%p25, %r42, 1;
	@%p25 bra 	$L__BB1_37;
	cvt.f64.f32 	%fd1, %f164;
	cvt.rn.f64.s32 	%fd2, %r41;
	mov.f64 	%fd3, 0d4000000000000000;
	{
	.reg .b32 %temp; 
	mov.b64 	{%temp, %r67}, %fd3;
	}
	{
	.reg .b32 %temp; 
	mov.b64 	{%temp, %r68}, %fd2;
	}
	shr.u32 	%r69, %r68, 20;
	and.b32  	%r70, %r69, 2047;
	add.s32 	%r71, %r70, -1012;
	mov.b64 	%rd61, %fd2;
	shl.b64 	%rd62, %rd61, %r71;
	setp.eq.s64 	%p26, %rd62, -9223372036854775808;
	{ // callseq 0, 0
	.param .b64 param0;
	st.param.f64 	[param0], %fd2;
	.param .b64 retval0;
	call.uni (retval0), 
	__internal_accurate_pow, 
	(
	param0
	);
	ld.param.f64 	%fd4, [retval0];
	} // callseq 0
	setp.lt.s32 	%p27, %r67, 0;
	neg.f64 	%fd6, %fd4;
	selp.f64 	%fd7, %fd6, %fd4, %p26;
	selp.f64 	%fd8, %fd7, %fd4, %p27;
	setp.eq.s32 	%p28, %r41, 0;
	selp.f64 	%fd9, 0d3FF0000000000000, %fd8, %p28;
	div.rn.f64 	%fd10, %fd1, %fd9;
	cvt.rn.f32.f64 	%f164, %fd10;
$L__BB1_37:
	cvta.to.global.u64 	%rd64, %rd6;
	add.s64 	%rd66, %rd64, %rd9;
	ld.global.u64 	%rd67, [%rd66];
	mul.wide.s32 	%rd68, %r1, 8;
	add.s64 	%rd69, %rd67, %rd68;
	ld.u64 	%rd70, [%rd69];
	mul.wide.u32 	%rd71, %r2, 4;
	add.s64 	%rd72, %rd70, %rd71;
	st.f32 	[%rd72], %f164;
	ret;

}
	// .globl	_Z9padMatrixPPPfS1_i
.visible .entry _Z9padMatrixPPPfS1_i(
	.param .u64 .ptr .align 1 _Z9padMatrixPPPfS1_i_param_0,
	.param .u64 .ptr .align 1 _Z9padMatrixPPPfS1_i_param_1,
	.param .u32 _Z9padMatrixPPPfS1_i_param_2
)
{
	.reg .b32 	%r<16>;
	.reg .b32 	%f<2>;
	.reg .b64 	%rd<24>;

	ld.param.u64 	%rd1, [_Z9padMatrixPPPfS1_i_param_0];
	ld.param.u64 	%rd2, [_Z9padMatrixPPPfS1_i_param_1];
	ld.param.u32 	%r1, [_Z9padMatrixPPPfS1_i_param_2];
	cvta.to.global.u64 	%rd3, %rd2;
	cvta.to.global.u64 	%rd4, %rd1;
	mov.u32 	%r2, %ctaid.x;
	mov.u32 	%r3, %ntid.x;
	mov.u32 	%r4, %tid.x;
	mad.lo.s32 	%r5, %r2, %r3, %r4;
	mov.u32 	%r6, %ctaid.y;
	mov.u32 	%r7, %ntid.y;
	mov.u32 	%r8, %tid.y;
	mad.lo.s32 	%r9, %r6, %r7, %r8;
	mov.u32 	%r10, %ctaid.z;
	mov.u32 	%r11, %ntid.z;
	mov.u32 	%r12, %tid.z;
	mad.lo.s32 	%r13, %r10, %r11, %r12;
	mul.wide.u32 	%rd5, %r13, 8;
	add.s64 	%rd6, %rd4, %rd5;
	ld.global.u64 	%rd7, [%rd6];
	cvta.to.global.u64 	%rd8, %rd7;
	mul.wide.s32 	%rd9, %r5, 8;
	add.s64 	%rd10, %rd8, %rd9;
	ld.global.u64 	%rd11, [%rd10];
	cvta.to.global.u64 	%rd12, %rd11;
	mul.wide.u32 	%rd13, %r9, 4;
	add.s64 	%rd14, %rd12, %rd13;
	ld.global.f32 	%f1, [%rd14];
	add.s64 	%rd15, %rd3, %rd5;
	ld.global.u64 	%rd16, [%rd15];
	cvta.to.global.u64 	%rd17, %rd16;
	add.s32 	%r14, %r1, %r5;
	mul.wide.s32 	%rd18, %r14, 8;
	add.s64 	%rd19, %rd17, %rd18;
	ld.global.u64 	%rd20, [%rd19];
	cvta.to.global.u64 	%rd21, %rd20;
	add.s32 	%r15, %r1, %r9;
	mul.wide.s32 	%rd22, %r15, 4;
	add.s64 	%rd23, %rd21, %rd22;
	st.global.f32 	[%rd23], %f1;
	ret;

}
	// .globl	_Z4reLUPPfS0_
.visible .entry _Z4reLUPPfS0_(
	.param .u64 .ptr .align 1 _Z4reLUPPfS0__param_0,
	.param .u64 .ptr .align 1 _Z4reLUPPfS0__param_1
)
{
	.reg .b32 	%r<9>;
	.reg .b32 	%f<3>;
	.reg .b64 	%rd<15>;

	ld.param.u64 	%rd1, [_Z4reLUPPfS0__param_0];
	ld.param.u64 	%rd2, [_Z4reLUPPfS0__param_1];
	cvta.to.global.u64 	%rd3, %rd2;
	cvta.to.global.u64 	%rd4, %rd1;
	mov.u32 	%r1, %ctaid.x;
	mov.u32 	%r2, %ntid.x;
	mov.u32 	%r3, %tid.x;
	mad.lo.s32 	%r4, %r1, %r2, %r3;
	mov.u32 	%r5, %ctaid.y;
	mov.u32 	%r6, %ntid.y;
	mov.u32 	%r7, %tid.y;
	mad.lo.s32 	%r8, %r5, %r6, %r7;
	mul.wide.s32 	%rd5, %r4, 8;
	add.s64 	%rd6, %rd4, %rd5;
	ld.global.u64 	%rd7, [%rd6];
	cvta.to.global.u64 	%rd8, %rd7;
	mul.wide.u32 	%rd9, %r8, 4;
	add.s64 	%rd10, %rd8, %rd9;
	ld.global.f32 	%f1, [%rd10];
	max.f32 	%f2, %f1, 0f00000000;
	add.s64 	%rd11, %rd3, %rd5;
	ld.global.u64 	%rd12, [%rd11];
	cvta.to.global.u64 	%rd13, %rd12;
	add.s64 	%rd14, %rd13, %rd9;
	st.global.f32 	[%rd14], %f2;
	ret;

}
.func  (.param .b64 func_retval0) __internal_accurate_pow(
	.param .b64 __internal_accurate_pow_param_0
)
{
	.reg .pred 	%p<8>;
	.reg .b32 	%r<46>;
	.reg .b32 	%f<3>;
	.reg .b64 	%fd<109>;

	ld.param.f64 	%fd10, [__internal_accurate_pow_param_0];
	mov.f64 	%fd11, 0d4000000000000000;
	{
	.reg .b32 %temp; 
	mov.b64 	{%temp, %r8}, %fd11;
	}
	{
	.reg .b32 %temp; 
	mov.b64 	{%r9, %temp}, %fd11;
	}
	shr.u32 	%r10, %r8, 20;
	setp.lt.u32 	%p1, %r8, 1048576;
	mov.f64 	%fd12, 0d4360000000000000;
	{
	.reg .b32 %temp; 
	mov.b64 	{%temp, %r11}, %fd12;
	}
	{
	.reg .b32 %temp; 
	mov.b64 	{%r12, %temp}, %fd12;
	}
	shr.u32 	%r13, %r11, 20;
	add.s32 	%r14, %r13, -54;
	selp.b32 	%r15, %r12, %r9, %p1;
	selp.b32 	%r16, %r11, %r8, %p1;
	selp.b32 	%r1, %r14, %r10, %p1;
	add.s32 	%r45, %r1, -1023;
	and.b32  	%r17, %r16, -2146435073;
	or.b32  	%r18, %r17, 1072693248;
	mov.b64 	%fd107, {%r15, %r18};
	setp.lt.u32 	%p2, %r18, 1073127583;
	@%p2 bra 	$L__BB4_2;
	{
	.reg .b32 %temp; 
	mov.b64 	{%r19, %temp}, %fd107;
	}
	{
	.reg .b32 %temp; 
	mov.b64 	{%temp, %r20}, %fd107;
	}
	add.s32 	%r21, %r20, -1048576;
	mov.b64 	%fd107, {%r19, %r21};
	add.s32 	%r45, %r1, -1022;
$L__BB4_2:
	add.f64 	%fd13, %fd107, 0dBFF0000000000000;
	add.f64 	%fd14, %fd107, 0d3FF0000000000000;
	rcp.approx.ftz.f64 	%fd15, %fd14;
	neg.f64 	%fd16, %fd14;
	fma.rn.f64 	%fd17, %fd16, %fd15, 0d3FF0000000000000;
	fma.rn.f64 	%fd18, %fd17, %fd17, %fd17;
	fma.rn.f64 	%fd19, %fd18, %fd15, %fd15;
	mul.f64 	%fd20, %fd13, %fd19;
	fma.rn.f64 	%fd21, %fd13, %fd19, %fd20;
	mul.f64 	%fd22, %fd21, %fd21;
	fma.rn.f64 	%fd23, %fd22, 0d3EB0F5FF7D2CAFE2, 0d3ED0F5D241AD3B5A;
	fma.rn.f64 	%fd24, %fd23, %fd22, 0d3EF3B20A75488A3F;
	fma.rn.f64 	%fd25, %fd24, %fd22, 0d3F1745CDE4FAECD5;
	fma.rn.f64 	%fd26, %fd25, %fd22, 0d3F3C71C7258A578B;
	fma.rn.f64 	%fd27, %fd26, %fd22, 0d3F6249249242B910;
	fma.rn.f64 	%fd28, %fd27, %fd22, 0d3F89999999999DFB;
	sub.f64 	%fd29, %fd13, %fd21;
	add.f64 	%fd30, %fd29, %fd29;
	neg.f64 	%fd31, %fd21;
	fma.rn.f64 	%fd32, %fd31, %fd13, %fd30;
	mul.f64 	%fd33, %fd19, %fd32;
	fma.rn.f64 	%fd34, %fd22, %fd28, 0d3FB5555555555555;
	mov.f64 	%fd35, 0d3FB5555555555555;
	sub.f64 	%fd36, %fd35, %fd34;
	fma.rn.f64 	%fd37, %fd22, %fd28, %fd36;
	add.f64 	%fd38, %fd37, 0dBC46A4CB00B9E7B0;
	add.f64 	%fd39, %fd34, %fd38;
	sub.f64 	%fd40, %fd34, %fd39;
	add.f64 	%fd41, %fd38, %fd40;
	mul.rn.f64 	%fd42, %fd21, %fd21;
	neg.f64 	%fd43, %fd42;
	fma.rn.f64 	%fd44, %fd21, %fd21, %fd43;
	{
	.reg .b32 %temp; 
	mov.b64 	{%r22, %temp}, %fd33;
	}
	{
	.reg .b32 %temp; 
	mov.b64 	{%temp, %r23}, %fd33;
	}
	add.s32 	%r24, %r23, 1048576;
	mov.b64 	%fd45, {%r22, %r24};
	fma.rn.f64 	%fd46, %fd21, %fd45, %fd44;
	mul.rn.f64 	%fd47, %fd42, %fd21;
	neg.f64 	%fd48, %fd47;
	fma.rn.f64 	%fd49, %fd42, %fd21, %fd48;
	fma.rn.f64 	%fd50, %fd42, %fd33, %fd49;
	fma.rn.f64 	%fd51, %fd46, %fd21, %fd50;
	mul.rn.f64 	%fd52, %fd39, %fd47;
	neg.f64 	%fd53, %fd52;
	fma.rn.f64 	%fd54, %fd39, %fd47, %fd53;
	fma.rn.f64 	%fd55, %fd39, %fd51, %fd54;
	fma.rn.f64 	%fd56, %fd41, %fd47, %fd55;
	add.f64 	%fd57, %fd52, %fd56;
	sub.f64 	%fd58, %fd52, %fd57;
	add.f64 	%fd59, %fd56, %fd58;
	add.f64 	%fd60, %fd21, %fd57;
	sub.f64 	%fd61, %fd21, %fd60;
	add.f64 	%fd62, %fd57, %fd61;
	add.f64 	%fd63, %fd59, %fd62;
	add.f64 	%fd64, %fd33, %fd63;
	add.f64 	%fd65, %fd60, %fd64;
	sub.f64 	%fd66, %fd60, %fd65;
	add.f64 	%fd67, %fd64, %fd66;
	xor.b32  	%r25, %r45, -2147483648;
	mov.b32 	%r26, 1127219200;
	mov.b64 	%fd68, {%r25, %r26};
	mov.b32 	%r27, -2147483648;
	mov.b64 	%fd69, {%r27, %r26};
	sub.f64 	%fd70, %fd68, %fd69;
	fma.rn.f64 	%fd71, %fd70, 0d3FE62E42FEFA39EF, %fd65;
	fma.rn.f64 	%fd72, %fd70, 0dBFE62E42FEFA39EF, %fd71;
	sub.f64 	%fd73, %fd72, %fd65;
	sub.f64 	%fd74, %fd67, %fd73;
	fma.rn.f64 	%fd75, %fd70, 0d3C7ABC9E3B39803F, %fd74;
	add.f64 	%fd76, %fd71, %fd75;
	sub.f64 	%fd77, %fd71, %fd76;
	add.f64 	%fd78, %fd75, %fd77;
	{
	.reg .b32 %temp; 
	mov.b64 	{%temp, %r28}, %fd10;
	}
	{
	.reg .b32 %temp; 
	mov.b64 	{%r29, %temp}, %fd10;
	}
	shl.b32 	%r30, %r28, 1;
	setp.gt.u32 	%p3, %r30, -33554433;
	and.b32  	%r31, %r28, -15728641;
	selp.b32 	%r32, %r31, %r28, %p3;
	mov.b64 	%fd79, {%r29, %r32};
	mul.rn.f64 	%fd80, %fd76, %fd79;
	neg.f64 	%fd81, %fd80;
	fma.rn.f64 	%fd82, %fd76, %fd79, %fd81;
	fma.rn.f64 	%fd83, %fd78, %fd79, %fd82;
	add.f64 	%fd4, %fd80, %fd83;
	sub.f64 	%fd84, %fd80, %fd4;
	add.f64 	%fd5, %fd83, %fd84;
	fma.rn.f64 	%fd85, %fd4, 0d3FF71547652B82FE, 0d4338000000000000;
	{
	.reg .b32 %temp; 
	mov.b64 	{%r5, %temp}, %fd85;
	}
	mov.f64 	%fd86, 0dC338000000000000;
	add.rn.f64 	%fd87, %fd85, %fd86;
	fma.rn.f64 	%fd88, %fd87, 0dBFE62E42FEFA39EF, %fd4;
	fma.rn.f64 	%fd89, %fd87, 0dBC7ABC9E3B39803F, %fd88;
	fma.rn.f64 	%fd90, %fd89, 0d3E5ADE1569CE2BDF, 0d3E928AF3FCA213EA;
	fma.rn.f64 	%fd91, %fd90, %fd89, 0d3EC71DEE62401315;
	fma.rn.f64 	%fd92, %fd91, %fd89, 0d3EFA01997C89EB71;
	fma.rn.f64 	%fd93, %fd92, %fd89, 0d3F2A01A014761F65;
	fma.rn.f64 	%fd94, %fd93, %fd89, 0d3F56C16C1852B7AF;
	fma.rn.f64 	%fd95, %fd94, %fd89, 0d3F81111111122322;
	fma.rn.f64 	%fd96, %fd95, %fd89, 0d3FA55555555502A1;
	fma.rn.f64 	%fd97, %fd96, %fd89, 0d3FC5555555555511;
	fma.rn.f64 	%fd98, %fd97, %fd89, 0d3FE000000000000B;
	fma.rn.f64 	%fd99, %fd98, %fd89, 0d3FF0000000000000;
	fma.rn.f64 	%fd100, %fd99, %fd89, 0d3FF0000000000000;
	{
	.reg .b32 %temp; 
	mov.b64 	{%r6, %temp}, %fd100;
	}
	{
	.reg .b32 %temp; 
	mov.b64 	{%temp, %r7}, %fd100;
	}
	shl.b32 	%r33, %r5, 20;
	add.s32 	%r34, %r33, %r7;
	mov.b64 	%fd108, {%r6, %r34};
	{
	.reg .b32 %temp; 
	mov.b64 	{%temp, %r35}, %fd4;
	}
	mov.b32 	%f2, %r35;
	abs.f32 	%f1, %f2;
	setp.lt.f32 	%p4, %f1, 0f4086232B;
	@%p4 bra 	$L__BB4_5;
	setp.lt.f64 	%p5, %fd4, 0d0000000000000000;
	add.f64 	%fd101, %fd4, 0d7FF0000000000000;
	selp.f64 	%fd108, 0d0000000000000000, %fd101, %p5;
	setp.geu.f32 	%p6, %f1, 0f40874800;
	@%p6 bra 	$L__BB4_5;
	shr.u32 	%r36, %r5, 31;
	add.s32 	%r37, %r5, %r36;
	shr.s32 	%r38, %r37, 1;
	shl.b32 	%r39, %r38, 20;
	add.s32 	%r40, %r7, %r39;
	mov.b64 	%fd102, {%r6, %r40};
	sub.s32 	%r41, %r5, %r38;
	shl.b32 	%r42, %r41, 20;
	add.s32 	%r43, %r42, 1072693248;
	mov.b32 	%r44, 0;
	mov.b64 	%fd103, {%r44, %r43};
	mul.f64 	%fd108, %fd103, %fd102;
$L__BB4_5:
	abs.f64 	%fd104, %fd108;
	setp.eq.f64 	%p7, %fd104, 0d7FF0000000000000;
	fma.rn.f64 	%fd105, %fd108, %fd5, %fd108;
	selp.f64 	%fd106, %fd108, %fd105, %p7;
	st.param.f64 	[func_retval0], %fd106;
	ret;

}


// ===== COMPILED SASS (sm_100) =====

	.target	sm_100

	.elftype	@"ET_EXEC"


//--------------------- .note.nv.tkinfo           --------------------------
	.section	.note.nv.tkinfo,"",@"SHT_NOTE"
	.sectionflags	@"SHF_NOTE_NV_TKINFO"
	.tkinfo
        /*0018*/ 	.word	0x00000002
        /*0030*/ 	.string	""
        /*0030*/ 	.string	"ptxas"
        /*0030*/ 	.string	"Cuda compilation tools, release 13.0, V13.0.88"
        /*0030*/ 	.string	"Build cuda_13.0.r13.0/compiler.36424714_0"
        /*0030*/ 	.string	"-arch sm_100 -m 64 "



//--------------------- .note.nv.cuinfo           --------------------------
	.section	.note.nv.cuinfo,"",@"SHT_NOTE"
	.sectionflags	@"SHF_NOTE_NV_CUINFO"
        /*0018*/ 	.short	0x0002
        /*001a*/ 	.short	0x0064
        /*001c*/ 	.short	0x0082
	.zero		2


//--------------------- .nv.info                  --------------------------
	.section	.nv.info,"",@"SHT_CUDA_INFO"
	.align	4


	//----- nvinfo : EIATTR_REGCOUNT
	.align		4
        /*0000*/ 	.byte	0x04, 0x2f
        /*0002*/ 	.short	(.L_1 - .L_0)
	.align		4
.L_0:
        /*0004*/ 	.word	index@(_Z9convLayerPPPfS1_PS1_iii)
        /*0008*/ 	.word	0x00000020


	//----- nvinfo : EIATTR_FRAME_SIZE
	.align		4
.L_1:
        /*000c*/ 	.byte	0x04, 0x11
        /*000e*/ 	.short	(.L_3 - .L_2)
	.align		4
.L_2:
        /*0010*/ 	.word	index@(_Z9convLayerPPPfS1_PS1_iii)
        /*0014*/ 	.word	0x00000000


	//----- nvinfo : EIATTR_REGCOUNT
	.align		4
.L_3:
        /*0018*/ 	.byte	0x04, 0x2f
        /*001a*/ 	.short	(.L_5 - .L_4)
	.align		4
.L_4:
        /*001c*/ 	.word	index@(_Z4PoolPPPfS1_iii)
        /*0020*/ 	.word	0x00000020


	//----- nvinfo : EIATTR_FRAME_SIZE
	.align		4
.L_5:
        /*0024*/ 	.byte	0x04, 0x11
        /*0026*/ 	.short	(.L_7 - .L_6)
	.align		4
.L_6:
        /*0028*/ 	.word	index@($_Z4PoolPPPfS1_iii$__internal_accurate_pow)
        /*002c*/ 	.word	0x00000000


	//----- nvinfo : EIATTR_FRAME_SIZE
	.align		4
.L_7:
        /*0030*/ 	.byte	0x04, 0x11
        /*0032*/ 	.short	(.L_9 - .L_8)
	.align		4
.L_8:
        /*0034*/ 	.word	index@($__internal_0_$__cuda_sm20_div_rn_f64_full)
        /*0038*/ 	.word	0x00000000


	//----- nvinfo : EIATTR_FRAME_SIZE
	.align		4
.L_9:
        /*003c*/ 	.byte	0x04, 0x11
        /*003e*/ 	.short	(.L_11 - .L_10)
	.align		4
.L_10:
        /*0040*/ 	.word	index@(_Z4PoolPPPfS1_iii)
        /*0044*/ 	.word	0x00000000


	//----- nvinfo : EIATTR_REGCOUNT
	.align		4
.L_11:
        /*0048*/ 	.byte	0x04, 0x2f
        /*004a*/ 	.short	(.L_13 - .L_12)
	.align		4
.L_12:
        /*004c*/ 	.word	index@(_Z9padMatrixPPPfS1_i)
        /*0050*/ 	.word	0x0000000e


	//----- nvinfo : EIATTR_FRAME_SIZE
	.align		4
.L_13:
        /*0054*/ 	.byte	0x04, 0x11
        /*0056*/ 	.short	(.L_15 - .L_14)
	.align		4
.L_14:
        /*0058*/ 	.word	index@(_Z9padMatrixPPPfS1_i)
        /*005c*/ 	.word	0x00000000


	//----- nvinfo : EIATTR_REGCOUNT
	.align		4
.L_15:
        /*0060*/ 	.byte	0x04, 0x2f
        /*0062*/ 	.short	(.L_17 - .L_16)
	.align		4
.L_16:
        /*0064*/ 	.word	index@(_Z4reLUPPfS0_)
        /*0068*/ 	.word	0x0000000c


	//----- nvinfo : EIATTR_FRAME_SIZE
	.align		4
.L_17:
        /*006c*/ 	.byte	0x04, 0x11
        /*006e*/ 	.short	(.L_19 - .L_18)
	.align		4
.L_18:
        /*0070*/ 	.word	index@(_Z4reLUPPfS0_)
        /*0074*/ 	.word	0x00000000


	//----- nvinfo : EIATTR_MIN_STACK_SIZE
	.align		4
.L_19:
        /*0078*/ 	.byte	0x04, 0x12
        /*007a*/ 	.short	(.L_21 - .L_20)
	.align		4
.L_20:
        /*007c*/ 	.word	index@(_Z4reLUPPfS0_)
        /*0080*/ 	.word	0x00000000


	//----- nvinfo : EIATTR_MIN_STACK_SIZE
	.align		4
.L_21:
        /*0084*/ 	.byte	0x04, 0x12
        /*0086*/ 	.short	(.L_23 - .L_22)
	.align		4
.L_22:
        /*0088*/ 	.word	index@(_Z9padMatrixPPPfS1_i)
        /*008c*/ 	.word	0x00000000


	//----- nvinfo : EIATTR_MIN_STACK_SIZE
	.align		4
.L_23:
        /*0090*/ 	.byte	0x04, 0x12
        /*0092*/ 	.short	(.L_25 - .L_24)
	.align		4
.L_24:
        /*0094*/ 	.word	index@(_Z4PoolPPPfS1_iii)
        /*0098*/ 	.word	0x00000000


	//----- nvinfo : EIATTR_MIN_STACK_SIZE
	.align		4
.L_25:
        /*009c*/ 	.byte	0x04, 0x12
        /*009e*/ 	.short	(.L_27 - .L_26)
	.align		4
.L_26:
        /*00a0*/ 	.word	index@(_Z9convLayerPPPfS1_PS1_iii)
        /*00a4*/ 	.word	0x00000000
.L_27:


//--------------------- .nv.compat                --------------------------
	.section	.nv.compat,"",@"SHT_CUDA_COMPAT_INFO"
	.align	4
        /*0000*/ 	.byte	0x02, 0x09, 0x00, 0x00, 0x02, 0x02, 0x01, 0x00, 0x02, 0x05, 0x05, 0x00, 0x03, 0x07, 0x01, 0x01
        /*0010*/ 	.byte	0x02, 0x03, 0x00, 0x00, 0x02, 0x06, 0x01, 0x00, 0x04, 0x0b, 0x08, 0x00, 0x01, 0x00, 0x00, 0x00
        /*0020*/ 	.byte	0x00, 0x00, 0x00, 0x00


//--------------------- .nv.info._Z4reLUPPfS0_    --------------------------
	.section	.nv.info._Z4reLUPPfS0_,"",@"SHT_CUDA_INFO"
	.sectionflags	@""
	.align	4


	//----- nvinfo : EIATTR_CUDA_API_VERSION
	.align		4
        /*0000*/ 	.byte	0x04, 0x37
        /*0002*/ 	.short	(.L_29 - .L_28)
.L_28:
        /*0004*/ 	.word	0x00000082


	//----- nvinfo : EIATTR_KPARAM_INFO
	.align		4
.L_29:
        /*0008*/ 	.byte	0x04, 0x17
        /*000a*/ 	.short	(.L_31 - .L_30)
.L_30:
        /*000c*/ 	.word	0x00000000
        /*0010*/ 	.short	0x0001
        /*0012*/ 	.short	0x0008
        /*0014*/ 	.byte	0x00, 0xf5, 0x21, 0x00


	//----- nvinfo : EIATTR_KPARAM_INFO
	.align		4
.L_31:
        /*0018*/ 	.byte	0x04, 0x17
        /*001a*/ 	.short	(.L_33 - .L_32)
.L_32:
        /*001c*/ 	.word	0x00000000
        /*0020*/ 	.short	0x0000
        /*0022*/ 	.short	0x0000
        /*0024*/ 	.byte	0x00, 0xf5, 0x21, 0x00


	//----- nvinfo : EIATTR_SPARSE_MMA_MASK
	.align		4
.L_33:
        /*0028*/ 	.byte	0x03, 0x50
        /*002a*/ 	.short	0x0000


	//----- nvinfo : EIATTR_MAXREG_COUNT
	.align		4
        /*002c*/ 	.byte	0x03, 0x1b
        /*002e*/ 	.short	0x00ff


	//----- nvinfo : EIATTR_MERCURY_ISA_VERSION
	.align		4
        /*0030*/ 	.byte	0x03, 0x5f
        /*0032*/ 	.short	0x0101


	//----- nvinfo : EIATTR_VRC_CTA_INIT_COUNT
	.align		4
        /*0034*/ 	.byte	0x02, 0x4a
	.zero		1
	.zero		1


	//----- nvinfo : EIATTR_EXIT_INSTR_OFFSETS
	.align		4
        /*0038*/ 	.byte	0x04, 0x1c
        /*003a*/ 	.short	(.L_35 - .L_34)


	//   ....[0]....
.L_34:
        /*003c*/ 	.word	0x00000150


	//----- nvinfo : EIATTR_CBANK_PARAM_SIZE
	.align		4
.L_35:
        /*0040*/ 	.byte	0x03, 0x19
        /*0042*/ 	.short	0x0010


	//----- nvinfo : EIATTR_PARAM_CBANK
	.align		4
        /*0044*/ 	.byte	0x04, 0x0a
        /*0046*/ 	.short	(.L_37 - .L_36)
	.align		4
.L_36:
        /*0048*/ 	.word	index@(.nv.constant0._Z4reLUPPfS0_)
        /*004c*/ 	.short	0x0380
        /*004e*/ 	.short	0x0010


	//----- nvinfo : EIATTR_SW_WAR
	.align		4
.L_37:
        /*0050*/ 	.byte	0x04, 0x36
        /*0052*/ 	.short	(.L_39 - .L_38)
.L_38:
        /*0054*/ 	.word	0x00000008
.L_39:


//--------------------- .nv.info._Z9padMatrixPPPfS1_i --------------------------
	.section	.nv.info._Z9padMatrixPPPfS1_i,"",@"SHT_CUDA_INFO"
	.sectionflags	@""
	.align	4


	//----- nvinfo : EIATTR_CUDA_API_VERSION
	.align		4
        /*0000*/ 	.byte	0x04, 0x37
        /*0002*/ 	.short	(.L_41 - .L_40)
.L_40:
        /*0004*/ 	.word	0x00000082


	//----- nvinfo : EIATTR_KPARAM_INFO
	.align		4
.L_41:
        /*0008*/ 	.byte	0x04, 0x17
        /*000a*/ 	.short	(.L_43 - .L_42)
.L_42:
        /*000c*/ 	.word	0x00000000
        /*0010*/ 	.short	0x0002
        /*0012*/ 	.short	0x0010
        /*0014*/ 	.byte	0x00, 0xf0, 0x11, 0x00


	//----- nvinfo : EIATTR_KPARAM_INFO
	.align		4
.L_43:
        /*0018*/ 	.byte	0x04, 0x17
        /*001a*/ 	.short	(.L_45 - .L_44)
.L_44:
        /*001c*/ 	.word	0x00000000
        /*0020*/ 	.short	0x0001
        /*0022*/ 	.short	0x0008
        /*0024*/ 	.byte	0x00, 0xf5, 0x21, 0x00


	//----- nvinfo : EIATTR_KPARAM_INFO
	.align		4
.L_45:
        /*0028*/ 	.byte	0x04, 0x17
        /*002a*/ 	.short	(.L_47 - .L_46)
.L_46:
        /*002c*/ 	.word	0x00000000
        /*0030*/ 	.short	0x0000
        /*0032*/ 	.short	0x0000
        /*0034*/ 	.byte	0x00, 0xf5, 0x21, 0x00


	//----- nvinfo : EIATTR_SPARSE_MMA_MASK
	.align		4
.L_47:
        /*0038*/ 	.byte	0x03, 0x50
        /*003a*/ 	.short	0x0000


	//----- nvinfo : EIATTR_MAXREG_COUNT
	.align		4
        /*003c*/ 	.byte	0x03, 0x1b
        /*003e*/ 	.short	0x00ff


	//----- nvinfo : EIATTR_MERCURY_ISA_VERSION
	.align		4
        /*0040*/ 	.byte	0x03, 0x5f
        /*0042*/ 	.short	0x0101


	//----- nvinfo : EIATTR_VRC_CTA_INIT_COUNT
	.align		4
        /*0044*/ 	.byte	0x02, 0x4a
	.zero		1
	.zero		1


	//----- nvinfo : EIATTR_EXIT_INSTR_OFFSETS
	.align		4
        /*0048*/ 	.byte	0x04, 0x1c
        /*004a*/ 	.short	(.L_49 - .L_48)


	//   ....[0]....
.L_48:
        /*004c*/ 	.word	0x000001f0


	//----- nvinfo : EIATTR_CBANK_PARAM_SIZE
	.align		4
.L_49:
        /*0050*/ 	.byte	0x03, 0x19
        /*0052*/ 	.short	0x0014


	//----- nvinfo : EIATTR_PARAM_CBANK
	.align		4
        /*0054*/ 	.byte	0x04, 0x0a
        /*0056*/ 	.short	(.L_51 - .L_50)
	.align		4
.L_50:
        /*0058*/ 	.word	index@(.nv.constant0._Z9padMatrixPPPfS1_i)
        /*005c*/ 	.short	0x0380
        /*005e*/ 	.short	0x0014


	//----- nvinfo : EIATTR_SW_WAR
	.align		4
.L_51:
        /*0060*/ 	.byte	0x04, 0x36
        /*0062*/ 	.short	(.L_53 - .L_52)
.L_52:
        /*0064*/ 	.word	0x00000008
.L_53:


//--------------------- .nv.info._Z4PoolPPPfS1_iii --------------------------
	.section	.nv.info._Z4PoolPPPfS1_iii,"",@"SHT_CUDA_INFO"
	.sectionflags	@""
	.align	4


	//----- nvinfo : EIATTR_CUDA_API_VERSION
	.align		4
        /*0000*/ 	.byte	0x04, 0x37
        /*0002*/ 	.short	(.L_55 - .L_54)
.L_54:
        /*0004*/ 	.word	0x00000082


	//----- nvinfo : EIATTR_KPARAM_INFO
	.align		4
.L_55:
        /*0008*/ 	.byte	0x04, 0x17
        /*000a*/ 	.short	(.L_57 - .L_56)
.L_56:
        /*000c*/ 	.word	0x00000000
        /*0010*/ 	.short	0x0004
        /*0012*/ 	.short	0x0018
        /*0014*/ 	.byte	0x00, 0xf0, 0x11, 0x00


	//----- nvinfo : EIATTR_KPARAM_INFO
	.align		4
.L_57:
        /*0018*/ 	.byte	0x04, 0x17
        /*001a*/ 	.short	(.L_59 - .L_58)
.L_58:
        /*001c*/ 	.word	0x00000000
        /*0020*/ 	.short	0x0003
        /*0022*/ 	.short	0x0014
        /*0024*/ 	.byte	0x00, 0xf0, 0x11, 0x00


	//----- nvinfo : EIATTR_KPARAM_INFO
	.align		4
.L_59:
        /*0028*/ 	.byte	0x04, 0x17
        /*002a*/ 	.short	(.L_61 - .L_60)
.L_60:
        /*002c*/ 	.word	0x00000000
        /*0030*/ 	.short	0x0002
        /*0032*/ 	.short	0x0010
        /*0034*/ 	.byte	0x00, 0xf0, 0x11, 0x00


	//----- nvinfo : EIATTR_KPARAM_INFO
	.align		4
.L_61:
        /*0038*/ 	.byte	0x04, 0x17
        /*003a*/ 	.short	(.L_63 - .L_62)
.L_62:
        /*003c*/ 	.word	0x00000000
        /*0040*/ 	.short	0x0001
        /*0042*/ 	.short	0x0008
        /*0044*/ 	.byte	0x00, 0xf5, 0x21, 0x00


	//----- nvinfo : EIATTR_KPARAM_INFO
	.align		4
.L_63:
        /*0048*/ 	.byte	0x04, 0x17
        /*004a*/ 	.short	(.L_65 - .L_64)
.L_64:
        /*004c*/ 	.word	0x00000000
        /*0050*/ 	.short	0x0000
        /*0052*/ 	.short	0x0000
        /*0054*/ 	.byte	0x00, 0xf5, 0x21, 0x00


	//----- nvinfo : EIATTR_SPARSE_MMA_MASK
	.align		4
.L_65:
        /*0058*/ 	.byte	0x03, 0x50
        /*005a*/ 	.short	0x0000


	//----- nvinfo : EIATTR_MAXREG_COUNT
	.align		4
        /*005c*/ 	.byte	0x03, 0x1b
        /*005e*/ 	.short	0x00ff


	//----- nvinfo : EIATTR_MERCURY_ISA_VERSION
	.align		4
        /*0060*/ 	.byte	0x03, 0x5f
        /*0062*/ 	.short	0x0101


	//----- nvinfo : EIATTR_VRC_CTA_INIT_COUNT
	.align		4
        /*0064*/ 	.byte	0x02, 0x4a
	.zero		1
	.zero		1


	//----- nvinfo : EIATTR_EXIT_INSTR_OFFSETS
	.align		4
        /*0068*/ 	.byte	0x04, 0x1c
        /*006a*/ 	.short	(.L_67 - .L_66)


	//   ....[0]....
.L_66:
        /*006c*/ 	.word	0x000012c0


	//----- nvinfo : EIATTR_CRS_STACK_SIZE
	.align		4
.L_67:
        /*0070*/ 	.byte	0x04, 0x1e
        /*0072*/ 	.short	(.L_69 - .L_68)
.L_68:
        /*0074*/ 	.word	0x00000000


	//----- nvinfo : EIATTR_CBANK_PARAM_SIZE
	.align		4
.L_69:
        /*0078*/ 	.byte	0x03, 0x19
        /*007a*/ 	.short	0x001c


	//----- nvinfo : EIATTR_PARAM_CBANK
	.align		4
        /*007c*/ 	.byte	0x04, 0x0a
        /*007e*/ 	.short	(.L_71 - .L_70)
	.align		4
.L_70:
        /*0080*/ 	.word	index@(.nv.constant0._Z4PoolPPPfS1_iii)
        /*0084*/ 	.short	0x0380
        /*0086*/ 	.short	0x001c


	//----- nvinfo : EIATTR_SW_WAR
	.align		4
.L_71:
        /*0088*/ 	.byte	0x04, 0x36
        /*008a*/ 	.short	(.L_73 - .L_72)
.L_72:
        /*008c*/ 	.word	0x00000008
.L_73:


//--------------------- .nv.info._Z9convLayerPPPfS1_PS1_iii --------------------------
	.section	.nv.info._Z9convLayerPPPfS1_PS1_iii,"",@"SHT_CUDA_INFO"
	.sectionflags	@""
	.align	4


	//----- nvinfo : EIATTR_CUDA_API_VERSION
	.align		4
        /*0000*/ 	.byte	0x04, 0x37
        /*0002*/ 	.short	(.L_75 - .L_74)
.L_74:
        /*0004*/ 	.word	0x00000082


	//----- nvinfo : EIATTR_KPARAM_INFO
	.align		4
.L_75:
        /*0008*/ 	.byte	0x04, 0x17
        /*000a*/ 	.short	(.L_77 - .L_76)
.L_76:
        /*000c*/ 	.word	0x00000000
        /*0010*/ 	.short	0x0005
        /*0012*/ 	.short	0x0020
        /*0014*/ 	.byte	0x00, 0xf0, 0x11, 0x00


	//----- nvinfo : EIATTR_KPARAM_INFO
	.align		4
.L_77:
        /*0018*/ 	.byte	0x04, 0x17
        /*001a*/ 	.short	(.L_79 - .L_78)
.L_78:
        /*001c*/ 	.word	0x00000000
        /*0020*/ 	.short	0x0004
        /*0022*/ 	.short	0x001c
        /*0024*/ 	.byte	0x00, 0xf0, 0x11, 0x00


	//----- nvinfo : EIATTR_KPARAM_INFO
	.align		4
.L_79:
        /*0028*/ 	.byte	0x04, 0x17
        /*002a*/ 	.short	(.L_81 - .L_80)
.L_80:
        /*002c*/ 	.word	0x00000000
        /*0030*/ 	.short	0x0003
        /*0032*/ 	.short	0x0018
        /*0034*/ 	.byte	0x00, 0xf0, 0x11, 0x00


	//----- nvinfo : EIATTR_KPARAM_INFO
	.align		4
.L_81:
        /*0038*/ 	.byte	0x04, 0x17
        /*003a*/ 	.short	(.L_83 - .L_82)
.L_82:
        /*003c*/ 	.word	0x00000000
        /*0040*/ 	.short	0x0002
        /*0042*/ 	.short	0x0010
        /*0044*/ 	.byte	0x00, 0xf5, 0x21, 0x00


	//----- nvinfo : EIATTR_KPARAM_INFO
	.align		4
.L_83:
        /*0048*/ 	.byte	0x04, 0x17
        /*004a*/ 	.short	(.L_85 - .L_84)
.L_84:
        /*004c*/ 	.word	0x00000000
        /*0050*/ 	.short	0x0001
        /*0052*/ 	.short	0x0008
        /*0054*/ 	.byte	0x00, 0xf5, 0x21, 0x00


	//----- nvinfo : EIATTR_KPARAM_INFO
	.align		4
.L_85:
        /*0058*/ 	.byte	0x04, 0x17
        /*005a*/ 	.short	(.L_87 - .L_86)
.L_86:
        /*005c*/ 	.word	0x00000000
        /*0060*/ 	.short	0x0000
        /*0062*/ 	.short	0x0000
        /*0064*/ 	.byte	0x00, 0xf5, 0x21, 0x00


	//----- nvinfo : EIATTR_SPARSE_MMA_MASK
	.align		4
.L_87:
        /*0068*/ 	.byte	0x03, 0x50
        /*006a*/ 	.short	0x0000


	//----- nvinfo : EIATTR_MAXREG_COUNT
	.align		4
        /*006c*/ 	.byte	0x03, 0x1b
        /*006e*/ 	.short	0x00ff


	//----- nvinfo : EIATTR_MERCURY_ISA_VERSION
	.align		4
        /*0070*/ 	.byte	0x03, 0x5f
        /*0072*/ 	.short	0x0101


	//----- nvinfo : EIATTR_VRC_CTA_INIT_COUNT
	.align		4
        /*0074*/ 	.byte	0x02, 0x4a
	.zero		1
	.zero		1


	//----- nvinfo : EIATTR_EXIT_INSTR_OFFSETS
	.align		4
        /*0078*/ 	.byte	0x04, 0x1c
        /*007a*/ 	.short	(.L_89 - .L_88)


	//   ....[0]....
.L_88:
        /*007c*/ 	.word	0x00000ca0


	//----- nvinfo : EIATTR_CBANK_PARAM_SIZE
	.align		4
.L_89:
        /*0080*/ 	.byte	0x03, 0x19
        /*0082*/ 	.short	0x0024


	//----- nvinfo : EIATTR_PARAM_CBANK
	.align		4
        /*0084*/ 	.byte	0x04, 0x0a
        /*0086*/ 	.short	(.L_91 - .L_90)
	.align		4
.L_90:
        /*0088*/ 	.word	index@(.nv.constant0._Z9convLayerPPPfS1_PS1_iii)
        /*008c*/ 	.short	0x0380
        /*008e*/ 	.short	0x0024


	//----- nvinfo : EIATTR_SW_WAR
	.align		4
.L_91:
        /*0090*/ 	.byte	0x04, 0x36
        /*0092*/ 	.short	(.L_93 - .L_92)
.L_92:
        /*0094*/ 	.word	0x00000008
.L_93:


//--------------------- .nv.callgraph             --------------------------
	.section	.nv.callgraph,"",@"SHT_CUDA_CALLGRAPH"
	.align	4
	.sectionentsize	8
	.align		4
        /*0000*/ 	.word	0x00000000
	.align		4
        /*0004*/ 	.word	0xffffffff
	.align		4
        /*0008*/ 	.word	0x00000000
	.align		4
        /*000c*/ 	.word	0xfffffffe
	.align		4
        /*0010*/ 	.word	0x00000000
	.align		4
        /*0014*/ 	.word	0xfffffffd
	.align		4
        /*0018*/ 	.word	0x00000000
	.align		4
        /*001c*/ 	.word	0xfffffffc


//--------------------- .text._Z4reLUPPfS0_       --------------------------
	.section	.text._Z4reLUPPfS0_,"ax",@progbits
	.align	128
        .global         _Z4reLUPPfS0_
        .type           _Z4reLUPPfS0_,@function
        .size           _Z4reLUPPfS0_,(.L_x_37 - _Z4reLUPPfS0_)
        .other          _Z4reLUPPfS0_,@"STO_CUDA_ENTRY STV_DEFAULT"
_Z4reLUPPfS0_:
.text._Z4reLUPPfS0_:
[----:B------:R-:W-:Y:S01]  /*0000*/  LDC R1, c[0x0][0x37c] ;  /* 0x0000df00ff017b82 */ /* 0x000fe20000000800 */
[----:B------:R-:W0:Y:S07]  /*0010*/  S2R R0, SR_TID.X ;  /* 0x0000000000007919 */ /* 0x000e2e0000002100 */
[----:B------:R-:W0:Y:S01]  /*0020*/  S2UR UR6, SR_CTAID.X ;  /* 0x00000000000679c3 */ /* 0x000e220000002500 */
[----:B------:R-:W1:Y:S07]  /*0030*/  LDCU.64 UR4, c[0x0][0x358] ;  /* 0x00006b00ff0477ac */ /* 0x000e6e0008000a00 */
[----:B------:R-:W0:Y:S08]  /*0040*/  LDC R5, c[0x0][0x360] ;  /* 0x0000d800ff057b82 */ /* 0x000e300000000800 */
[----:B------:R-:W2:Y:S08]  /*0050*/  LDC.64 R2, c[0x0][0x380] ;  /* 0x0000e000ff027b82 */ /* 0x000eb00000000a00 */
[----:B------:R-:W3:Y:S01]  /*0060*/  LDC.64 R6, c[0x0][0x388] ;  /* 0x0000e200ff067b82 */ /* 0x000ee20000000a00 */
[----:B0-----:R-:W-:-:S04]  /*0070*/  IMAD R5, R5, UR6, R0 ;  /* 0x0000000605057c24 */ /* 0x001fc8000f8e0200 */
[----:B--2---:R-:W-:-:S06]  /*0080*/  IMAD.WIDE R2, R5, 0x8, R2 ;  /* 0x0000000805027825 */ /* 0x004fcc00078e0202 */
[----:B-1----:R-:W2:Y:S01]  /*0090*/  LDG.E.64 R2, desc[UR4][R2.64] ;  /* 0x0000000402027981 */ /* 0x002ea2000c1e1b00 */
[----:B------:R-:W0:Y:S01]  /*00a0*/  S2UR UR6, SR_CTAID.Y ;  /* 0x00000000000679c3 */ /* 0x000e220000002600 */
[----:B---3--:R-:W-:Y:S01]  /*00b0*/  IMAD.WIDE R6, R5, 0x8, R6 ;  /* 0x0000000805067825 */ /* 0x008fe200078e0206 */
[----:B------:R-:W0:Y:S05]  /*00c0*/  S2R R0, SR_TID.Y ;  /* 0x0000000000007919 */ /* 0x000e2a0000002200 */
[----:B------:R-:W3:Y:S01]  /*00d0*/  LDG.E.64 R6, desc[UR4][R6.64] ;  /* 0x0000000406067981 */ /* 0x000ee2000c1e1b00 */
[----:B------:R-:W0:Y:S02]  /*00e0*/  LDC R9, c[0x0][0x364] ;  /* 0x0000d900ff097b82 */ /* 0x000e240000000800 */
[----:B0-----:R-:W-:-:S04]  /*00f0*/  IMAD R9, R9, UR6, R0 ;  /* 0x0000000609097c24 */ /* 0x001fc8000f8e0200 */
[----:B--2---:R-:W-:-:S06]  /*0100*/  IMAD.WIDE.U32 R4, R9, 0x4, R2 ;  /* 0x0000000409047825 */ /* 0x004fcc00078e0002 */
[----:B------:R-:W2:Y:S01]  /*0110*/  LDG.E R4, desc[UR4][R4.64] ;  /* 0x0000000404047981 */ /* 0x000ea2000c1e1900 */
[----:B---3--:R-:W-:Y:S01]  /*0120*/  IMAD.WIDE.U32 R8, R9, 0x4, R6 ;  /* 0x0000000409087825 */ /* 0x008fe200078e0006 */
[----:B--2---:R-:W-:-:S05]  /*0130*/  FMNMX R3, RZ, R4, !PT ;  /* 0x00000004ff037209 */ /* 0x004fca0007800000 */
[----:B------:R-:W-:Y:S01]  /*0140*/  STG.E desc[UR4][R8.64], R3 ;  /* 0x0000000308007986 */ /* 0x000fe2000c101904 */
[----:B------:R-:W-:Y:S05]  /*0150*/  EXIT ;  /* 0x000000000000794d */ /* 0x000fea0003800000 */
.L_x_0:
[----:B------:R-:W-:-:S00]  /*0160*/  BRA `(.L_x_0) ;  /* 0xfffffffc00fc7947 */ /* 0x000fc0000383ffff */
[----:B------:R-:W-:-:S00]  /*0170*/  NOP ;  /* 0x0000000000007918 */ /* 0x000fc00000000000 */
        /* <DEDUP_REMOVED lines=8> */
.L_x_37:


//--------------------- .text._Z9padMatrixPPPfS1_i --------------------------
	.section	.text._Z9padMatrixPPPfS1_i,"ax",@progbits
	.align	128
        .global         _Z9padMatrixPPPfS1_i
        .type           _Z9padMatrixPPPfS1_i,@function
        .size           _Z9padMatrixPPPfS1_i,(.L_x_38 - _Z9padMatrixPPPfS1_i)
        .other          _Z9padMatrixPPPfS1_i,@"STO_CUDA_ENTRY STV_DEFAULT"
_Z9padMatrixPPPfS1_i:
.text._Z9padMatrixPPPfS1_i:
[----:B------:R-:W-:Y:S01]  /*0000*/  LDC R1, c[0x0][0x37c] ;  /* 0x0000df00ff017b82 */ /* 0x000fe20000000800 */
[----:B------:R-:W0:Y:S07]  /*0010*/  S2R R0, SR_TID.Z ;  /* 0x0000000000007919 */ /* 0x000e2e0000002300 */
[----:B------:R-:W1:Y:S01]  /*0020*/  LDC R9, c[0x0][0x360] ;  /* 0x0000d800ff097b82 */ /* 0x000e620000000800 */
[----:B------:R-:W2:Y:S01]  /*0030*/  LDCU.64 UR4, c[0x0][0x358] ;  /* 0x00006b00ff0477ac */ /* 0x000ea20008000a00 */
[----:B------:R-:W3:Y:S06]  /*0040*/  LDCU UR7, c[0x0][0x390] ;  /* 0x00007200ff0777ac */ /* 0x000eec0008000800 */
[----:B------:R-:W4:Y:S08]  /*0050*/  LDC R11, c[0x0][0x364] ;  /* 0x0000d900ff0b7b82 */ /* 0x000f300000000800 */
[----:B------:R-:W0:Y:S08]  /*0060*/  S2UR UR6, SR_CTAID.Z ;  /* 0x00000000000679c3 */ /* 0x000e300000002700 */
[----:B------:R-:W0:Y:S08]  /*0070*/  LDC R5, c[0x0][0x368] ;  /* 0x0000da00ff057b82 */ /* 0x000e300000000800 */
[----:B------:R-:W5:Y:S08]  /*0080*/  LDC.64 R2, c[0x0][0x380] ;  /* 0x0000e000ff027b82 */ /* 0x000f700000000a00 */
[----:B------:R-:W3:Y:S01]  /*0090*/  LDC.64 R6, c[0x0][0x388] ;  /* 0x0000e200ff067b82 */ /* 0x000ee20000000a00 */
[----:B0-----:R-:W-:-:S04]  /*00a0*/  IMAD R5, R5, UR6, R0 ;  /* 0x0000000605057c24 */ /* 0x001fc8000f8e0200 */
[----:B-----5:R-:W-:-:S06]  /*00b0*/  IMAD.WIDE.U32 R2, R5, 0x8, R2 ;  /* 0x0000000805027825 */ /* 0x020fcc00078e0002 */
[----:B--2---:R-:W2:Y:S01]  /*00c0*/  LDG.E.64 R2, desc[UR4][R2.64] ;  /* 0x0000000402027981 */ /* 0x004ea2000c1e1b00 */
[----:B------:R-:W1:Y:S01]  /*00d0*/  S2UR UR6, SR_CTAID.X ;  /* 0x00000000000679c3 */ /* 0x000e620000002500 */
[----:B---3--:R-:W-:Y:S01]  /*00e0*/  IMAD.WIDE.U32 R6, R5, 0x8, R6 ;  /* 0x0000000805067825 */ /* 0x008fe200078e0006 */
[----:B------:R-:W1:Y:S05]  /*00f0*/  S2R R0, SR_TID.X ;  /* 0x0000000000007919 */ /* 0x000e6a0000002100 */
[----:B------:R-:W3:Y:S01]  /*0100*/  LDG.E.64 R6, desc[UR4][R6.64] ;  /* 0x0000000406067981 */ /* 0x000ee2000c1e1b00 */
[----:B-1----:R-:W-:-:S04]  /*0110*/  IMAD R9, R9, UR6, R0 ;  /* 0x0000000609097c24 */ /* 0x002fc8000f8e0200 */
[----:B--2---:R-:W-:-:S06]  /*0120*/  IMAD.WIDE R4, R9, 0x8, R2 ;  /* 0x0000000809047825 */ /* 0x004fcc00078e0202 */
[----:B------:R-:W2:Y:S01]  /*0130*/  LDG.E.64 R4, desc[UR4][R4.64] ;  /* 0x0000000404047981 */ /* 0x000ea2000c1e1b00 */
[----:B------:R-:W4:Y:S01]  /*0140*/  S2R R0, SR_TID.Y ;  /* 0x0000000000007919 */ /* 0x000f220000002200 */
[----:B------:R-:W4:Y:S01]  /*0150*/  S2UR UR6, SR_CTAID.Y ;  /* 0x00000000000679c3 */ /* 0x000f220000002600 */
[----:B------:R-:W-:-:S05]  /*0160*/  IADD3 R9, PT, PT, R9, UR7, RZ ;  /* 0x0000000709097c10 */ /* 0x000fca000fffe0ff */
[----:B---3--:R-:W-:-:S06]  /*0170*/  IMAD.WIDE R8, R9, 0x8, R6 ;  /* 0x0000000809087825 */ /* 0x008fcc00078e0206 */
[----:B------:R-:W3:Y:S01]  /*0180*/  LDG.E.64 R8, desc[UR4][R8.64] ;  /* 0x0000000408087981 */ /* 0x000ee2000c1e1b00 */
[----:B----4-:R-:W-:-:S04]  /*0190*/  IMAD R11, R11, UR6, R0 ;  /* 0x000000060b0b7c24 */ /* 0x010fc8000f8e0200 */
[----:B--2---:R-:W-:-:S06]  /*01a0*/  IMAD.WIDE.U32 R2, R11, 0x4, R4 ;  /* 0x000000040b027825 */ /* 0x004fcc00078e0004 */
[----:B------:R-:W2:Y:S01]  /*01b0*/  LDG.E R3, desc[UR4][R2.64] ;  /* 0x0000000402037981 */ /* 0x000ea2000c1e1900 */
[----:B------:R-:W-:-:S05]  /*01c0*/  IADD3 R11, PT, PT, R11, UR7, RZ ;  /* 0x000000070b0b7c10 */ /* 0x000fca000fffe0ff */
[----:B---3--:R-:W-:-:S05]  /*01d0*/  IMAD.WIDE R4, R11, 0x4, R8 ;  /* 0x000000040b047825 */ /* 0x008fca00078e0208 */
[----:B--2---:R-:W-:Y:S01]  /*01e0*/  STG.E desc[UR4][R4.64], R3 ;  /* 0x0000000304007986 */ /* 0x004fe2000c101904 */
[----:B------:R-:W-:Y:S05]  /*01f0*/  EXIT ;  /* 0x000000000000794d */ /* 0x000fea0003800000 */
.L_x_1:
        /* <DEDUP_REMOVED lines=16> */
.L_x_38:


//--------------------- .text._Z4PoolPPPfS1_iii   --------------------------
	.section	.text._Z4PoolPPPfS1_iii,"ax",@progbits
	.align	128
        .global         _Z4PoolPPPfS1_iii
        .type           _Z4PoolPPPfS1_iii,@function
        .size           _Z4PoolPPPfS1_iii,(.L_x_36 - _Z4PoolPPPfS1_iii)
        .other          _Z4PoolPPPfS1_iii,@"STO_CUDA_ENTRY STV_DEFAULT"
_Z4PoolPPPfS1_iii:
.text._Z4PoolPPPfS1_iii:
[----:B------:R-:W-:Y:S01]  /*0000*/  LDC R1, c[0x0][0x37c] ;  /* 0x0000df00ff017b82 */ /* 0x000fe20000000800 */
[----:B------:R-:W0:Y:S07]  /*0010*/  S2R R5, SR_TID.Z ;  /* 0x0000000000057919 */ /* 0x000e2e0000002300 */
[----:B------:R-:W1:Y:S01]  /*0020*/  LDC R3, c[0x0][0x360] ;  /* 0x0000d800ff037b82 */ /* 0x000e620000000800 */
[----:B------:R-:W2:Y:S01]  /*0030*/  LDCU UR5, c[0x0][0x394] ;  /* 0x00007280ff0577ac */ /* 0x000ea20008000800 */
[----:B------:R-:W3:Y:S06]  /*0040*/  LDCU.64 UR6, c[0x0][0x358] ;  /* 0x00006b00ff0677ac */ /* 0x000eec0008000a00 */
[----:B------:R-:W4:Y:S08]  /*0050*/  LDC R26, c[0x0][0x364] ;  /* 0x0000d900ff1a7b82 */ /* 0x000f300000000800 */
[----:B------:R-:W0:Y:S01]  /*0060*/  S2UR UR4, SR_CTAID.Z ;  /* 0x00000000000479c3 */ /* 0x000e220000002700 */
[----:B--2---:R-:W-:-:S07]  /*0070*/  ISETP.NE.AND P0, PT, RZ, UR5, PT ;  /* 0x00000005ff007c0c */ /* 0x004fce000bf05270 */
[----:B------:R-:W0:Y:S08]  /*0080*/  LDC R2, c[0x0][0x368] ;  /* 0x0000da00ff027b82 */ /* 0x000e300000000800 */
[----:B------:R-:W2:Y:S01]  /*0090*/  LDC.64 R12, c[0x0][0x380] ;  /* 0x0000e000ff0c7b82 */ /* 0x000ea20000000a00 */
[----:B------:R-:W1:Y:S07]  /*00a0*/  S2R R0, SR_TID.X ;  /* 0x0000000000007919 */ /* 0x000e6e0000002100 */
[----:B------:R-:W4:Y:S01]  /*00b0*/  @!P0 LDC R9, c[0x0][0x398] ;  /* 0x0000e600ff098b82 */ /* 0x000f220000000800 */
[----:B0-----:R-:W-:-:S04]  /*00c0*/  IMAD R2, R2, UR4, R5 ;  /* 0x0000000402027c24 */ /* 0x001fc8000f8e0205 */
[----:B--2---:R-:W-:-:S05]  /*00d0*/  IMAD.WIDE.U32 R12, R2, 0x8, R12 ;  /* 0x00000008020c7825 */ /* 0x004fca00078e000c */
[----:B---3--:R-:W2:Y:S01]  /*00e0*/  @!P0 LDG.E.64 R4, desc[UR6][R12.64] ;  /* 0x000000060c048981 */ /* 0x008ea2000c1e1b00 */
[----:B------:R-:W1:Y:S02]  /*00f0*/  S2UR UR4, SR_CTAID.X ;  /* 0x00000000000479c3 */ /* 0x000e640000002500 */
[----:B-1----:R-:W-:-:S04]  /*0100*/  IMAD R3, R3, UR4, R0 ;  /* 0x0000000403037c24 */ /* 0x002fc8000f8e0200 */
[----:B----4-:R-:W-:-:S04]  /*0110*/  @!P0 IMAD R7, R3, R9, RZ ;  /* 0x0000000903078224 */ /* 0x010fc800078e02ff */
[----:B--2---:R-:W-:-:S06]  /*0120*/  @!P0 IMAD.WIDE R4, R7, 0x8, R4 ;  /* 0x0000000807048825 */ /* 0x004fcc00078e0204 */
[----:B------:R-:W2:Y:S01]  /*0130*/  @!P0 LD.E.64 R4, desc[UR6][R4.64] ;  /* 0x0000000604048980 */ /* 0x000ea2000c101b00 */
[----:B------:R-:W0:Y:S01]  /*0140*/  S2UR UR4, SR_CTAID.Y ;  /* 0x00000000000479c3 */ /* 0x000e220000002600 */
[----:B------:R-:W-:Y:S01]  /*0150*/  IMAD.MOV.U32 R11, RZ, RZ, RZ ;  /* 0x000000ffff0b7224 */ /* 0x000fe200078e00ff */
[----:B------:R-:W0:Y:S02]  /*0160*/  S2R R7, SR_TID.Y ;  /* 0x0000000000077919 */ /* 0x000e240000002200 */
[----:B0-----:R-:W-:Y:S01]  /*0170*/  IMAD R26, R26, UR4, R7 ;  /* 0x000000041a1a7c24 */ /* 0x001fe2000f8e0207 */
[----:B------:R-:W0:Y:S03]  /*0180*/  LDCU UR4, c[0x0][0x390] ;  /* 0x00007200ff0477ac */ /* 0x000e260008000800 */
[----:B------:R-:W-:-:S04]  /*0190*/  @!P0 IMAD R9, R26, R9, RZ ;  /* 0x000000091a098224 */ /* 0x000fc800078e02ff */
[----:B--2---:R-:W-:-:S05]  /*01a0*/  @!P0 IMAD.WIDE R8, R9, 0x4, R4 ;  /* 0x0000000409088825 */ /* 0x004fca00078e0204 */
[----:B------:R1:W5:Y:S01]  /*01b0*/  @!P0 LD.E R11, desc[UR6][R8.64] ;  /* 0x00000006080b8980 */ /* 0x000362000c101900 */
[----:B0-----:R-:W-:-:S05]  /*01c0*/  IMAD.U32 R6, RZ, RZ, UR4 ;  /* 0x00000004ff067e24 */ /* 0x001fca000f8e00ff */
[----:B------:R-:W-:-:S13]  /*01d0*/  ISETP.GE.AND P1, PT, R6, 0x1, PT ;  /* 0x000000010600780c */ /* 0x000fda0003f26270 */
[----:B-1----:R-:W-:Y:S05]  /*01e0*/  @!P1 BRA `(.L_x_2) ;  /* 0x0000000c00a09947 */ /* 0x002fea0003800000 */
[----:B------:R-:W0:Y:S01]  /*01f0*/  LDCU UR4, c[0x0][0x398] ;  /* 0x00007300ff0477ac */ /* 0x000e220008000800 */
[----:B------:R-:W-:Y:S01]  /*0200*/  UISETP.NE.AND UP0, UPT, UR5, 0x1, UPT ;  /* 0x000000010500788c */ /* 0x000fe2000bf05270 */
[----:B0-----:R-:W-:-:S08]  /*0210*/  IMAD R4, R26, UR4, RZ ;  /* 0x000000041a047c24 */ /* 0x001fd0000f8e02ff */
[----:B------:R-:W-:Y:S05]  /*0220*/  BRA.U !UP0, `(.L_x_3) ;  /* 0x0000000508b87547 */ /* 0x000fea000b800000 */
[----:B------:R-:W-:Y:S05]  /*0230*/  @P0 BRA `(.L_x_2) ;  /* 0x0000000c008c0947 */ /* 0x000fea0003800000 */
[C---:B------:R-:W-:Y:S01]  /*0240*/  LOP3.LUT R7, R6.reuse, 0x7, RZ, 0xc0, !PT ;  /* 0x0000000706077812 */ /* 0x040fe200078ec0ff */
[----:B------:R-:W-:Y:S01]  /*0250*/  UMOV UR4, URZ ;  /* 0x000000ff00047c82 */ /* 0x000fe20008000000 */
[C---:B------:R-:W-:Y:S02]  /*0260*/  LOP3.LUT R5, R6.reuse, 0xf, RZ, 0xc0, !PT ;  /* 0x0000000f06057812 */ /* 0x040fe400078ec0ff */
[----:B------:R-:W-:Y:S01]  /*0270*/  LOP3.LUT R9, R6, 0x3, RZ, 0xc0, !PT ;  /* 0x0000000306097812 */ /* 0x000fe200078ec0ff */
[----:B------:R-:W-:Y:S02]  /*0280*/  VIADD R8, R7, 0xffffffff ;  /* 0xffffffff07087836 */ /* 0x000fe40000000000 */
[----:B------:R-:W-:-:S03]  /*0290*/  VIADD R0, R5, 0xffffffff ;  /* 0xffffffff05007836 */ /* 0x000fc60000000000 */
[----:B------:R-:W-:Y:S02]  /*02a0*/  ISETP.GE.U32.AND P1, PT, R8, 0x3, PT ;  /* 0x000000030800780c */ /* 0x000fe40003f26070 */
[----:B------:R-:W-:Y:S02]  /*02b0*/  LOP3.LUT R8, R6, 0x7ffffff0, RZ, 0xc0, !PT ;  /* 0x7ffffff006087812 */ /* 0x000fe400078ec0ff */
[----:B------:R-:W-:Y:S02]  /*02c0*/  ISETP.GE.U32.AND P0, PT, R0, 0x7, PT ;  /* 0x000000070000780c */ /* 0x000fe40003f06070 */
[----:B------:R-:W-:-:S11]  /*02d0*/  IADD3 R10, PT, PT, -R8, RZ, RZ ;  /* 0x000000ff080a7210 */ /* 0x000fd60007ffe1ff */
.L_x_9:
[----:B------:R-:W0:Y:S01]  /*02e0*/  LDC R6, c[0x0][0x390] ;  /* 0x0000e400ff067b82 */ /* 0x000e220000000800 */
[----:B------:R-:W-:-:S07]  /*02f0*/  IMAD.MOV.U32 R19, RZ, RZ, RZ ;  /* 0x000000ffff137224 */ /* 0x000fce00078e00ff */
[----:B------:R-:W1:Y:S01]  /*0300*/  LDC R0, c[0x0][0x398] ;  /* 0x0000e600ff007b82 */ /* 0x000e620000000800 */
[----:B0-----:R-:W-:Y:S01]  /*0310*/  ISETP.GE.U32.AND P2, PT, R6, 0x10, PT ;  /* 0x000000100600780c */ /* 0x001fe20003f46070 */
[----:B-1----:R-:W-:-:S12]  /*0320*/  IMAD R0, R3, R0, UR4 ;  /* 0x0000000403007e24 */ /* 0x002fd8000f8e0200 */
[----:B------:R-:W-:Y:S05]  /*0330*/  @!P2 BRA `(.L_x_4) ;  /* 0x000000000094a947 */ /* 0x000fea0003800000 */
[----:B------:R-:W2:Y:S02]  /*0340*/  LDG.E.64 R14, desc[UR6][R12.64] ;  /* 0x000000060c0e7981 */ /* 0x000ea4000c1e1b00 */
[----:B--2---:R-:W-:-:S05]  /*0350*/  IMAD.WIDE R16, R0, 0x8, R14 ;  /* 0x0000000800107825 */ /* 0x004fca00078e020e */
[----:B------:R-:W2:Y:S01]  /*0360*/  LD.E.64 R14, desc[UR6][R16.64] ;  /* 0x00000006100e7980 */ /* 0x000ea2000c101b00 */
[----:B------:R-:W-:Y:S02]  /*0370*/  IMAD.MOV.U32 R19, RZ, RZ, R4 ;  /* 0x000000ffff137224 */ /* 0x000fe400078e0004 */
[----:B------:R-:W-:Y:S01]  /*0380*/  IMAD.MOV.U32 R18, RZ, RZ, R10 ;  /* 0x000000ffff127224 */ /* 0x000fe200078e000a */
[----:B--2---:R-:W-:-:S05]  /*0390*/  IADD3 R14, P2, PT, R14, 0x20, RZ ;  /* 0x000000200e0e7810 */ /* 0x004fca0007f5e0ff */
[----:B------:R-:W-:-:S08]  /*03a0*/  IMAD.X R15, RZ, RZ, R15, P2 ;  /* 0x000000ffff0f7224 */ /* 0x000fd000010e060f */
.L_x_5:
[----:B------:R-:W-:-:S05]  /*03b0*/  IMAD.WIDE R16, R19, 0x4, R14 ;  /* 0x0000000413107825 */ /* 0x000fca00078e020e */
[----:B------:R-:W2:Y:S04]  /*03c0*/  LD.E R20, desc[UR6][R16.64+-0x20] ;  /* 0xffffe00610147980 */ /* 0x000ea8000c101900 */
[----:B------:R-:W2:Y:S04]  /*03d0*/  LD.E R21, desc[UR6][R16.64+-0x1c] ;  /* 0xffffe40610157980 */ /* 0x000ea8000c101900 */
[----:B------:R-:W3:Y:S04]  /*03e0*/  LD.E R23, desc[UR6][R16.64+-0x18] ;  /* 0xffffe80610177980 */ /* 0x000ee8000c101900 */
[----:B------:R-:W3:Y:S04]  /*03f0*/  LD.E R22, desc[UR6][R16.64+-0x14] ;  /* 0xffffec0610167980 */ /* 0x000ee8000c101900 */
[----:B------:R-:W4:Y:S04]  /*0400*/  LD.E R24, desc[UR6][R16.64+-0xc] ;  /* 0xfffff40610187980 */ /* 0x000f28000c101900 */
[----:B------:R-:W4:Y:S04]  /*0410*/  LD.E R28, desc[UR6][R16.64+-0x8] ;  /* 0xfffff806101c7980 */ /* 0x000f28000c101900 */
[----:B------:R-:W4:Y:S01]  /*0420*/  LD.E R25, desc[UR6][R16.64+0x1c] ;  /* 0x00001c0610197980 */ /* 0x000f22000c101900 */
[----:B--2--5:R-:W-:-:S03]  /*0430*/  FMNMX3 R20, R11, R20, R21, !PT ;  /* 0x000000140b147276 */ /* 0x024fc60007800015 */
[----:B------:R-:W4:Y:S04]  /*0440*/  LD.E R21, desc[UR6][R16.64+-0x10] ;  /* 0xfffff00610157980 */ /* 0x000f28000c101900 */
[----:B------:R-:W2:Y:S01]  /*0450*/  LD.E R11, desc[UR6][R16.64] ;  /* 0x00000006100b7980 */ /* 0x000ea2000c101900 */
[----:B---3--:R-:W-:-:S03]  /*0460*/  FMNMX3 R22, R20, R23, R22, !PT ;  /* 0x0000001714167276 */ /* 0x008fc60007800016 */
[----:B------:R-:W3:Y:S04]  /*0470*/  LD.E R23, desc[UR6][R16.64+-0x4] ;  /* 0xfffffc0610177980 */ /* 0x000ee8000c101900 */
[----:B------:R-:W2:Y:S01]  /*0480*/  LD.E R20, desc[UR6][R16.64+0x4] ;  /* 0x0000040610147980 */ /* 0x000ea2000c101900 */
[----:B----4-:R-:W-:-:S03]  /*0490*/  FMNMX3 R21, R22, R21, R24, !PT ;  /* 0x0000001516157276 */ /* 0x010fc60007800018 */
[----:B------:R-:W4:Y:S04]  /*04a0*/  LD.E R22, desc[UR6][R16.64+0x8] ;  /* 0x0000080610167980 */ /* 0x000f28000c101900 */
[----:B------:R-:W4:Y:S01]  /*04b0*/  LD.E R24, desc[UR6][R16.64+0x18] ;  /* 0x0000180610187980 */ /* 0x000f22000c101900 */
[----:B---3--:R-:W-:-:S03]  /*04c0*/  FMNMX3 R21, R21, R28, R23, !PT ;  /* 0x0000001c15157276 */ /* 0x008fc60007800017 */
[----:B------:R-:W4:Y:S01]  /*04d0*/  LD.E R23, desc[UR6][R16.64+0xc] ;  /* 0x00000c0610177980 */ /* 0x000f22000c101900 */
[----:B--2---:R-:W-:-:S03]  /*04e0*/  FMNMX3 R11, R21, R11, R20, !PT ;  /* 0x0000000b150b7276 */ /* 0x004fc60007800014 */
[----:B------:R-:W2:Y:S04]  /*04f0*/  LD.E R20, desc[UR6][R16.64+0x10] ;  /* 0x0000100610147980 */ /* 0x000ea8000c101900 */
[----:B------:R-:W2:Y:S01]  /*0500*/  LD.E R21, desc[UR6][R16.64+0x14] ;  /* 0x0000140610157980 */ /* 0x000ea2000c101900 */
[----:B------:R-:W-:-:S04]  /*0510*/  IADD3 R18, PT, PT, R18, 0x10, RZ ;  /* 0x0000001012127810 */ /* 0x000fc80007ffe0ff */
[----:B------:R-:W-:Y:S01]  /*0520*/  ISETP.NE.AND P2, PT, R18, RZ, PT ;  /* 0x000000ff1200720c */ /* 0x000fe20003f45270 */
[----:B------:R-:W-:Y:S01]  /*0530*/  VIADD R19, R19, 0x10 ;  /* 0x0000001013137836 */ /* 0x000fe20000000000 */
[----:B----4-:R-:W-:-:S04]  /*0540*/  FMNMX3 R11, R11, R22, R23, !PT ;  /* 0x000000160b0b7276 */ /* 0x010fc80007800017 */
[----:B--2---:R-:W-:-:S04]  /*0550*/  FMNMX3 R11, R11, R20, R21, !PT ;  /* 0x000000140b0b7276 */ /* 0x004fc80007800015 */
[----:B------:R-:W-:-:S03]  /*0560*/  FMNMX3 R11, R11, R24, R25, !PT ;  /* 0x000000180b0b7276 */ /* 0x000fc60007800019 */
[----:B------:R-:W-:Y:S05]  /*0570*/  @P2 BRA `(.L_x_5) ;  /* 0xfffffffc008c2947 */ /* 0x000fea000383ffff */
[----:B------:R-:W-:-:S07]  /*0580*/  IMAD.MOV.U32 R19, RZ, RZ, R8 ;  /* 0x000000ffff137224 */ /* 0x000fce00078e0008 */
.L_x_4:
[----:B------:R-:W-:-:S13]  /*0590*/  ISETP.NE.AND P2, PT, R5, RZ, PT ;  /* 0x000000ff0500720c */ /* 0x000fda0003f45270 */
[----:B------:R-:W-:Y:S05]  /*05a0*/  @!P2 BRA `(.L_x_6) ;  /* 0x0000000000c8a947 */ /* 0x000fea0003800000 */
[----:B------:R-:W-:Y:S01]  /*05b0*/  ISETP.NE.AND P2, PT, R7, RZ, PT ;  /* 0x000000ff0700720c */ /* 0x000fe20003f45270 */
[----:B------:R-:W-:-:S12]  /*05c0*/  @!P0 BRA `(.L_x_7) ;  /* 0x0000000000488947 */ /* 0x000fd80003800000 */
[----:B------:R-:W2:Y:S02]  /*05d0*/  LDG.E.64 R16, desc[UR6][R12.64] ;  /* 0x000000060c107981 */ /* 0x000ea4000c1e1b00 */
[----:B--2---:R-:W-:-:S05]  /*05e0*/  IMAD.WIDE R16, R0, 0x8, R16 ;  /* 0x0000000800107825 */ /* 0x004fca00078e0210 */
[----:B------:R-:W2:Y:S01]  /*05f0*/  LD.E.64 R14, desc[UR6][R16.64] ;  /* 0x00000006100e7980 */ /* 0x000ea2000c101b00 */
[----:B------:R-:W-:-:S04]  /*0600*/  IMAD.IADD R21, R4, 0x1, R19 ;  /* 0x0000000104157824 */ /* 0x000fc800078e0213 */
[----:B--2---:R-:W-:-:S05]  /*0610*/  IMAD.WIDE R14, R21, 0x4, R14 ;  /* 0x00000004150e7825 */ /* 0x004fca00078e020e */
[----:B------:R-:W2:Y:S04]  /*0620*/  LD.E R18, desc[UR6][R14.64] ;  /* 0x000000060e127980 */ /* 0x000ea8000c101900 */
[----:B------:R-:W2:Y:S04]  /*0630*/  LD.E R20, desc[UR6][R14.64+0x4] ;  /* 0x000004060e147980 */ /* 0x000ea8000c101900 */
[----:B------:R-:W3:Y:S04]  /*0640*/  LD.E R21, desc[UR6][R14.64+0x8] ;  /* 0x000008060e157980 */ /* 0x000ee8000c101900 */
[----:B------:R-:W3:Y:S04]  /*0650*/  LD.E R22, desc[UR6][R14.64+0xc] ;  /* 0x00000c060e167980 */ /* 0x000ee8000c101900 */
[----:B------:R-:W4:Y:S04]  /*0660*/  LD.E R23, desc[UR6][R14.64+0x10] ;  /* 0x000010060e177980 */ /* 0x000f28000c101900 */
[----:B------:R-:W4:Y:S04]  /*0670*/  LD.E R24, desc[UR6][R14.64+0x14] ;  /* 0x000014060e187980 */ /* 0x000f28000c101900 */
[----:B------:R-:W4:Y:S04]  /*0680*/  LD.E R25, desc[UR6][R14.64+0x18] ;  /* 0x000018060e197980 */ /* 0x000f28000c101900 */
[----:B------:R-:W4:Y:S01]  /*0690*/  LD.E R27, desc[UR6][R14.64+0x1c] ;  /* 0x00001c060e1b7980 */ /* 0x000f22000c101900 */
[----:B------:R-:W-:-:S02]  /*06a0*/  IADD3 R19, PT, PT, R19, 0x8, RZ ;  /* 0x0000000813137810 */ /* 0x000fc40007ffe0ff */
[----:B--2--5:R-:W-:-:S04]  /*06b0*/  FMNMX3 R18, R11, R18, R20, !PT ;  /* 0x000000120b127276 */ /* 0x024fc80007800014 */
[----:B---3--:R-:W-:-:S04]  /*06c0*/  FMNMX3 R18, R18, R21, R22, !PT ;  /* 0x0000001512127276 */ /* 0x008fc80007800016 */
[----:B----4-:R-:W-:-:S04]  /*06d0*/  FMNMX3 R18, R18, R23, R24, !PT ;  /* 0x0000001712127276 */ /* 0x010fc80007800018 */
[----:B------:R-:W-:-:S07]  /*06e0*/  FMNMX3 R11, R18, R25, R27, !PT ;  /* 0x00000019120b7276 */ /* 0x000fce000780001b */
.L_x_7:
[----:B------:R-:W-:Y:S05]  /*06f0*/  @!P2 BRA `(.L_x_6) ;  /* 0x000000000074a947 */ /* 0x000fea0003800000 */
[----:B------:R-:W-:Y:S01]  /*0700*/  ISETP.NE.AND P2, PT, R9, RZ, PT ;  /* 0x000000ff0900720c */ /* 0x000fe20003f45270 */
[----:B------:R-:W-:-:S12]  /*0710*/  @!P1 BRA `(.L_x_8) ;  /* 0x0000000000309947 */ /* 0x000fd80003800000 */
[----:B------:R-:W2:Y:S02]  /*0720*/  LDG.E.64 R14, desc[UR6][R12.64] ;  /* 0x000000060c0e7981 */ /* 0x000ea4000c1e1b00 */
[----:B--2---:R-:W-:-:S06]  /*0730*/  IMAD.WIDE R14, R0, 0x8, R14 ;  /* 0x00000008000e7825 */ /* 0x004fcc00078e020e */
[----:B------:R-:W2:Y:S01]  /*0740*/  LD.E.64 R14, desc[UR6][R14.64] ;  /* 0x000000060e0e7980 */ /* 0x000ea2000c101b00 */
[----:B------:R-:W-:-:S04]  /*0750*/  IMAD.IADD R17, R4, 0x1, R19 ;  /* 0x0000000104117824 */ /* 0x000fc800078e0213 */
[----:B--2---:R-:W-:-:S05]  /*0760*/  IMAD.WIDE R16, R17, 0x4, R14 ;  /* 0x0000000411107825 */ /* 0x004fca00078e020e */
[----:B------:R-:W2:Y:S04]  /*0770*/  LD.E R18, desc[UR6][R16.64] ;  /* 0x0000000610127980 */ /* 0x000ea8000c101900 */
[----:B------:R-:W2:Y:S04]  /*0780*/  LD.E R20, desc[UR6][R16.64+0x4] ;  /* 0x0000040610147980 */ /* 0x000ea8000c101900 */
[----:B------:R-:W3:Y:S04]  /*0790*/  LD.E R22, desc[UR6][R16.64+0x8] ;  /* 0x0000080610167980 */ /* 0x000ee8000c101900 */
[----:B------:R-:W3:Y:S01]  /*07a0*/  LD.E R21, desc[UR6][R16.64+0xc] ;  /* 0x00000c0610157980 */ /* 0x000ee2000c101900 */
[----:B------:R-:W-:Y:S01]  /*07b0*/  VIADD R19, R19, 0x4 ;  /* 0x0000000413137836 */ /* 0x000fe20000000000 */
[----:B--2--5:R-:W-:-:S04]  /*07c0*/  FMNMX3 R11, R11, R18, R20, !PT ;  /* 0x000000120b0b7276 */ /* 0x024fc80007800014 */
[----:B---3--:R-:W-:-:S07]  /*07d0*/  FMNMX3 R11, R11, R22, R21, !PT ;  /* 0x000000160b0b7276 */ /* 0x008fce0007800015 */
.L_x_8:
[----:B------:R-:W-:Y:S05]  /*07e0*/  @!P2 BRA `(.L_x_6) ;  /* 0x000000000038a947 */ /* 0x000fea0003800000 */
[----:B------:R-:W2:Y:S02]  /*07f0*/  LDG.E.64 R14, desc[UR6][R12.64] ;  /* 0x000000060c0e7981 */ /* 0x000ea4000c1e1b00 */
[----:B--2---:R-:W-:-:S05]  /*0800*/  IMAD.WIDE R16, R0, 0x8, R14 ;  /* 0x0000000800107825 */ /* 0x004fca00078e020e */
[----:B------:R-:W2:Y:S01]  /*0810*/  LD.E.64 R14, desc[UR6][R16.64] ;  /* 0x00000006100e7980 */ /* 0x000ea2000c101b00 */
[----:B------:R-:W-:Y:S01]  /*0820*/  IMAD.IADD R19, R4, 0x1, R19 ;  /* 0x0000000104137824 */ /* 0x000fe200078e0213 */
[----:B------:R-:W-:-:S03]  /*0830*/  ISETP.NE.AND P2, PT, R9, 0x1, PT ;  /* 0x000000010900780c */ /* 0x000fc60003f45270 */
[----:B--2---:R-:W-:-:S05]  /*0840*/  IMAD.WIDE R14, R19, 0x4, R14 ;  /* 0x00000004130e7825 */ /* 0x004fca00078e020e */
[----:B------:R-:W2:Y:S02]  /*0850*/  LD.E R0, desc[UR6][R14.64] ;  /* 0x000000060e007980 */ /* 0x000ea4000c101900 */
[----:B--2--5:R-:W-:-:S03]  /*0860*/  FMNMX R11, R11, R0, !PT ;  /* 0x000000000b0b7209 */ /* 0x024fc60007800000 */
[----:B------:R-:W-:Y:S05]  /*0870*/  @!P2 BRA `(.L_x_6) ;  /* 0x000000000014a947 */ /* 0x000fea0003800000 */
[----:B------:R-:W-:Y:S01]  /*0880*/  ISETP.NE.AND P2, PT, R9, 0x2, PT ;  /* 0x000000020900780c */ /* 0x000fe20003f45270 */
[----:B------:R-:W2:-:S12]  /*0890*/  LD.E R0, desc[UR6][R14.64+0x4] ;  /* 0x000004060e007980 */ /* 0x000e98000c101900 */
[----:B------:R-:W3:Y:S01]  /*08a0*/  @P2 LD.E R16, desc[UR6][R14.64+0x8] ;  /* 0x000008060e102980 */ /* 0x000ee2000c101900 */
[----:B--2---:R-:W-:-:S04]  /*08b0*/  FMNMX R11, R11, R0, !PT ;  /* 0x000000000b0b7209 */ /* 0x004fc80007800000 */
[----:B---3--:R-:W-:-:S07]  /*08c0*/  @P2 FMNMX R11, R11, R16, !PT ;  /* 0x000000100b0b2209 */ /* 0x008fce0007800000 */
.L_x_6:
[----:B------:R-:W-:-:S06]  /*08d0*/  UIADD3 UR4, UPT, UPT, UR4, 0x1, URZ ;  /* 0x0000000104047890 */ /* 0x000fcc000fffe0ff */
[----:B------:R-:W-:-:S13]  /*08e0*/  ISETP.NE.AND P2, PT, R6, UR4, PT ;  /* 0x0000000406007c0c */ /* 0x000fda000bf45270 */
[----:B------:R-:W-:Y:S05]  /*08f0*/  @!P2 BRA `(.L_x_2) ;  /* 0x0000000400dca947 */ /* 0x000fea0003800000 */
[----:B------:R-:W-:Y:S05]  /*0900*/  BRA `(.L_x_9) ;  /* 0xfffffff800747947 */ /* 0x000fea000383ffff */
.L_x_3:
[C---:B------:R-:W-:Y:S01]  /*0910*/  LOP3.LUT R24, R6.reuse, 0x7, RZ, 0xc0, !PT ;  /* 0x0000000706187812 */ /* 0x040fe200078ec0ff */
[----:B------:R-:W-:Y:S01]  /*0920*/  UMOV UR4, URZ ;  /* 0x000000ff00047c82 */ /* 0x000fe20008000000 */
[----:B------:R-:W-:-:S03]  /*0930*/  LOP3.LUT R23, R6, 0xf, RZ, 0xc0, !PT ;  /* 0x0000000f06177812 */ /* 0x000fc600078ec0ff */
[----:B------:R-:W-:Y:S01]  /*0940*/  VIADD R5, R24, 0xffffffff ;  /* 0xffffffff18057836 */ /* 0x000fe20000000000 */
[----:B------:R-:W-:-:S04]  /*0950*/  IADD3 R0, PT, PT, R23, -0x1, RZ ;  /* 0xffffffff17007810 */ /* 0x000fc80007ffe0ff */
[----:B------:R-:W-:Y:S02]  /*0960*/  ISETP.GE.U32.AND P1, PT, R0, 0x7, PT ;  /* 0x000000070000780c */ /* 0x000fe40003f26070 */
[----:B------:R-:W-:Y:S02]  /*0970*/  ISETP.GE.U32.AND P2, PT, R5, 0x3, PT ;  /* 0x000000030500780c */ /* 0x000fe40003f46070 */
[C---:B------:R-:W-:Y:S02]  /*0980*/  LOP3.LUT R0, R6.reuse, 0x7ffffff0, RZ, 0xc0, !PT ;  /* 0x7ffffff006007812 */ /* 0x040fe400078ec0ff */
[----:B------:R-:W-:-:S09]  /*0990*/  LOP3.LUT R5, R6, 0x3, RZ, 0xc0, !PT ;  /* 0x0000000306057812 */ /* 0x000fd200078ec0ff */
.L_x_15:
[----:B------:R-:W0:Y:S01]  /*09a0*/  LDC R6, c[0x0][0x390] ;  /* 0x0000e400ff067b82 */ /* 0x000e220000000800 */
[----:B------:R-:W-:-:S07]  /*09b0*/  IMAD.MOV.U32 R15, RZ, RZ, RZ ;  /* 0x000000ffff0f7224 */ /* 0x000fce00078e00ff */
[----:B------:R-:W1:Y:S01]  /*09c0*/  LDC R8, c[0x0][0x398] ;  /* 0x0000e600ff087b82 */ /* 0x000e620000000800 */
[----:B0-----:R-:W-:Y:S01]  /*09d0*/  ISETP.GE.U32.AND P3, PT, R6, 0x10, PT ;  /* 0x000000100600780c */ /* 0x001fe20003f66070 */
[----:B-1----:R-:W-:Y:S01]  /*09e0*/  IMAD R7, R3, R8, UR4 ;  /* 0x0000000403077e24 */ /* 0x002fe2000f8e0208 */
[----:B------:R-:W-:-:S06]  /*09f0*/  UIADD3 UR4, UPT, UPT, UR4, 0x1, URZ ;  /* 0x0000000104047890 */ /* 0x000fcc000fffe0ff */
[----:B------:R-:W-:-:S05]  /*0a00*/  ISETP.NE.AND P0, PT, R6, UR4, PT ;  /* 0x0000000406007c0c */ /* 0x000fca000bf05270 */
[----:B------:R-:W-:Y:S08]  /*0a10*/  @!P3 BRA `(.L_x_10) ;  /* 0x0000000000a8b947 */ /* 0x000ff00003800000 */
[----:B------:R-:W2:Y:S02]  /*0a20*/  LDG.E.64 R8, desc[UR6][R12.64] ;  /* 0x000000060c087981 */ /* 0x000ea4000c1e1b00 */
[----:B--2---:R-:W-:-:S06]  /*0a30*/  IMAD.WIDE R8, R7, 0x8, R8 ;  /* 0x0000000807087825 */ /* 0x004fcc00078e0208 */
[----:B------:R-:W5:Y:S01]  /*0a40*/  LD.E.64 R8, desc[UR6][R8.64] ;  /* 0x0000000608087980 */ /* 0x000f62000c101b00 */
[----:B------:R-:W-:-:S05]  /*0a50*/  UMOV UR5, URZ ;  /* 0x000000ff00057c82 */ /* 0x000fca0008000000 */
.L_x_11:
[----:B------:R-:W-:-:S04]  /*0a60*/  VIADD R15, R4, UR5 ;  /* 0x00000005040f7c36 */ /* 0x000fc80008000000 */
[----:B-----5:R-:W-:-:S05]  /*0a70*/  IMAD.WIDE R14, R15, 0x4, R8 ;  /* 0x000000040f0e7825 */ /* 0x020fca00078e0208 */
[----:B------:R-:W2:Y:S04]  /*0a80*/  LD.E R18, desc[UR6][R14.64] ;  /* 0x000000060e127980 */ /* 0x000ea8000c101900 */
[----:B------:R-:W3:Y:S04]  /*0a90*/  LD.E R28, desc[UR6][R14.64+0x4] ;  /* 0x000004060e1c7980 */ /* 0x000ee8000c101900 */
[----:B------:R-:W4:Y:S04]  /*0aa0*/  LD.E R22, desc[UR6][R14.64+0x8] ;  /* 0x000008060e167980 */ /* 0x000f28000c101900 */
[----:B------:R-:W4:Y:S04]  /*0ab0*/  LD.E R21, desc[UR6][R14.64+0xc] ;  /* 0x00000c060e157980 */ /* 0x000f28000c101900 */
[----:B------:R-:W4:Y:S04]  /*0ac0*/  LD.E R20, desc[UR6][R14.64+0x10] ;  /* 0x000010060e147980 */ /* 0x000f28000c101900 */
[----:B------:R-:W4:Y:S04]  /*0ad0*/  LD.E R19, desc[UR6][R14.64+0x14] ;  /* 0x000014060e137980 */ /* 0x000f28000c101900 */
[----:B------:R-:W4:Y:S04]  /*0ae0*/  LD.E R10, desc[UR6][R14.64+0x18] ;  /* 0x000018060e0a7980 */ /* 0x000f28000c101900 */
[----:B------:R-:W4:Y:S04]  /*0af0*/  LD.E R17, desc[UR6][R14.64+0x1c] ;  /* 0x00001c060e117980 */ /* 0x000f28000c101900 */
[----:B------:R-:W4:Y:S01]  /*0b00*/  LD.E R16, desc[UR6][R14.64+0x20] ;  /* 0x000020060e107980 */ /* 0x000f22000c101900 */
[----:B--2---:R-:W-:-:S03]  /*0b10*/  FADD R11, R18, R11 ;  /* 0x0000000b120b7221 */ /* 0x004fc60000000000 */
[----:B------:R-:W2:Y:S01]  /*0b20*/  LD.E R18, desc[UR6][R14.64+0x24] ;  /* 0x000024060e127980 */ /* 0x000ea2000c101900 */
[----:B---3--:R-:W-:-:S03]  /*0b30*/  FADD R25, R11, R28 ;  /* 0x0000001c0b197221 */ /* 0x008fc60000000000 */
[----:B------:R-:W3:Y:S01]  /*0b40*/  LD.E R11, desc[UR6][R14.64+0x28] ;  /* 0x000028060e0b7980 */ /* 0x000ee2000c101900 */
[----:B----4-:R-:W-:-:S03]  /*0b50*/  FADD R28, R25, R22 ;  /* 0x00000016191c7221 */ /* 0x010fc60000000000 */
[----:B------:R-:W4:Y:S01]  /*0b60*/  LD.E R22, desc[UR6][R14.64+0x2c] ;  /* 0x00002c060e167980 */ /* 0x000f22000c101900 */
[----:B------:R-:W-:-:S03]  /*0b70*/  FADD R25, R28, R21 ;  /* 0x000000151c197221 */ /* 0x000fc60000000000 */
[----:B------:R-:W4:Y:S01]  /*0b80*/  LD.E R21, desc[UR6][R14.64+0x30] ;  /* 0x000030060e157980 */ /* 0x000f22000c101900 */
[----:B------:R-:W-:-:S03]  /*0b90*/  FADD R28, R25, R20 ;  /* 0x00000014191c7221 */ /* 0x000fc60000000000 */
[----:B------:R-:W4:Y:S01]  /*0ba0*/  LD.E R20, desc[UR6][R14.64+0x34] ;  /* 0x000034060e147980 */ /* 0x000f22000c101900 */
[----:B------:R-:W-:-:S03]  /*0bb0*/  FADD R27, R28, R19 ;  /* 0x000000131c1b7221 */ /* 0x000fc60000000000 */
[----:B------:R-:W4:Y:S04]  /*0bc0*/  LD.E R19, desc[UR6][R14.64+0x38] ;  /* 0x000038060e137980 */ /* 0x000f28000c101900 */
[----:B------:R-:W4:Y:S01]  /*0bd0*/  LD.E R25, desc[UR6][R14.64+0x3c] ;  /* 0x00003c060e197980 */ /* 0x000f22000c101900 */
[----:B------:R-:W-:Y:S01]  /*0be0*/  FADD R10, R27, R10 ;  /* 0x0000000a1b0a7221 */ /* 0x000fe20000000000 */
[----:B------:R-:W-:-:S03]  /*0bf0*/  UIADD3 UR5, UPT, UPT, UR5, 0x10, URZ ;  /* 0x0000001005057890 */ /* 0x000fc6000fffe0ff */
[----:B------:R-:W-:-:S03]  /*0c00*/  FADD R17, R10, R17 ;  /* 0x000000110a117221 */ /* 0x000fc60000000000 */
[----:B------:R-:W-:Y:S01]  /*0c10*/  ISETP.NE.AND P3, PT, R0, UR5, PT ;  /* 0x0000000500007c0c */ /* 0x000fe2000bf65270 */
[----:B------:R-:W-:-:S04]  /*0c20*/  FADD R17, R17, R16 ;  /* 0x0000001011117221 */ /* 0x000fc80000000000 */
[----:B--2---:R-:W-:-:S04]  /*0c30*/  FADD R18, R17, R18 ;  /* 0x0000001211127221 */ /* 0x004fc80000000000 */
[----:B---3--:R-:W-:-:S04]  /*0c40*/  FADD R11, R18, R11 ;  /* 0x0000000b120b7221 */ /* 0x008fc80000000000 */
[----:B----4-:R-:W-:-:S04]  /*0c50*/  FADD R22, R11, R22 ;  /* 0x000000160b167221 */ /* 0x010fc80000000000 */
[----:B------:R-:W-:-:S04]  /*0c60*/  FADD R21, R22, R21 ;  /* 0x0000001516157221 */ /* 0x000fc80000000000 */
[----:B------:R-:W-:-:S04]  /*0c70*/  FADD R20, R21, R20 ;  /* 0x0000001415147221 */ /* 0x000fc80000000000 */
[----:B------:R-:W-:-:S04]  /*0c80*/  FADD R20, R20, R19 ;  /* 0x0000001314147221 */ /* 0x000fc80000000000 */
[----:B------:R-:W-:Y:S01]  /*0c90*/  FADD R11, R20, R25 ;  /* 0x00000019140b7221 */ /* 0x000fe20000000000 */
[----:B------:R-:W-:Y:S06]  /*0ca0*/  @P3 BRA `(.L_x_11) ;  /* 0xfffffffc006c3947 */ /* 0x000fec000383ffff */
[----:B------:R-:W-:-:S07]  /*0cb0*/  MOV R15, R0 ;  /* 0x00000000000f7202 */ /* 0x000fce0000000f00 */
.L_x_10:
        /* <DEDUP_REMOVED lines=10> */
[----:B------:R-:W3:Y:S04]  /*0d60*/  LD.E R19, desc[UR6][R8.64+0x4] ;  /* 0x0000040608137980 */ /* 0x000ee8000c101900 */
[----:B------:R-:W4:Y:S04]  /*0d70*/  LD.E R21, desc[UR6][R8.64+0x8] ;  /* 0x0000080608157980 */ /* 0x000f28000c101900 */
[----:B------:R-:W4:Y:S04]  /*0d80*/  LD.E R25, desc[UR6][R8.64+0xc] ;  /* 0x00000c0608197980 */ /* 0x000f28000c101900 */
[----:B------:R-:W4:Y:S04]  /*0d90*/  LD.E R27, desc[UR6][R8.64+0x10] ;  /* 0x00001006081b7980 */ /* 0x000f28000c101900 */
[----:B------:R-:W4:Y:S04]  /*0da0*/  LD.E R29, desc[UR6][R8.64+0x14] ;  /* 0x00001406081d7980 */ /* 0x000f28000c101900 */
[----:B------:R-:W4:Y:S04]  /*0db0*/  LD.E R10, desc[UR6][R8.64+0x18] ;  /* 0x00001806080a7980 */ /* 0x000f28000c101900 */
[----:B------:R-:W4:Y:S01]  /*0dc0*/  LD.E R18, desc[UR6][R8.64+0x1c] ;  /* 0x00001c0608127980 */ /* 0x000f22000c101900 */
[----:B------:R-:W-:-:S02]  /*0dd0*/  VIADD R15, R15, 0x8 ;  /* 0x000000080f0f7836 */ /* 0x000fc40000000000 */
[----:B--2--5:R-:W-:-:S04]  /*0de0*/  FADD R14, R11, R14 ;  /* 0x0000000e0b0e7221 */ /* 0x024fc80000000000 */
[----:B---3--:R-:W-:-:S04]  /*0df0*/  FADD R14, R14, R19 ;  /* 0x000000130e0e7221 */ /* 0x008fc80000000000 */
[----:B----4-:R-:W-:-:S04]  /*0e00*/  FADD R14, R14, R21 ;  /* 0x000000150e0e7221 */ /* 0x010fc80000000000 */
[----:B------:R-:W-:-:S04]  /*0e10*/  FADD R14, R14, R25 ;  /* 0x000000190e0e7221 */ /* 0x000fc80000000000 */
[----:B------:R-:W-:-:S04]  /*0e20*/  FADD R14, R14, R27 ;  /* 0x0000001b0e0e7221 */ /* 0x000fc80000000000 */
[----:B------:R-:W-:-:S04]  /*0e30*/  FADD R29, R14, R29 ;  /* 0x0000001d0e1d7221 */ /* 0x000fc80000000000 */
[----:B------:R-:W-:-:S04]  /*0e40*/  FADD R10, R29, R10 ;  /* 0x0000000a1d0a7221 */ /* 0x000fc80000000000 */
[----:B------:R-:W-:-:S07]  /*0e50*/  FADD R11, R10, R18 ;  /* 0x000000120a0b7221 */ /* 0x000fce0000000000 */
.L_x_13:
        /* <DEDUP_REMOVED lines=11> */
[----:B------:R-:W4:Y:S01]  /*0f10*/  LD.E R25, desc[UR6][R8.64+0xc] ;  /* 0x00000c0608197980 */ /* 0x000f22000c101900 */
[----:B------:R-:W-:Y:S01]  /*0f20*/  IADD3 R15, PT, PT, R15, 0x4, RZ ;  /* 0x000000040f0f7810 */ /* 0x000fe20007ffe0ff */
[----:B--2--5:R-:W-:-:S04]  /*0f30*/  FADD R10, R11, R10 ;  /* 0x0000000a0b0a7221 */ /* 0x024fc80000000000 */
[----:B---3--:R-:W-:-:S04]  /*0f40*/  FADD R10, R10, R19 ;  /* 0x000000130a0a7221 */ /* 0x008fc80000000000 */
[----:B----4-:R-:W-:-:S04]  /*0f50*/  FADD R10, R10, R21 ;  /* 0x000000150a0a7221 */ /* 0x010fc80000000000 */
[----:B------:R-:W-:-:S07]  /*0f60*/  FADD R11, R10, R25 ;  /* 0x000000190a0b7221 */ /* 0x000fce0000000000 */
.L_x_14:
        /* <DEDUP_REMOVED lines=8> */
[----:B--2--5:R-:W-:-:S03]  /*0ff0*/  FADD R11, R11, R10 ;  /* 0x0000000a0b0b7221 */ /* 0x024fc60000000000 */
[----:B------:R-:W-:Y:S05]  /*1000*/  @!P3 BRA `(.L_x_12) ;  /* 0x000000000014b947 */ /* 0x000fea0003800000 */
[----:B------:R-:W-:Y:S01]  /*1010*/  ISETP.NE.AND P3, PT, R5, 0x2, PT ;  /* 0x000000020500780c */ /* 0x000fe20003f65270 */
[----:B------:R-:W2:-:S12]  /*1020*/  LD.E R10, desc[UR6][R8.64+0x4] ;  /* 0x00000406080a7980 */ /* 0x000e98000c101900 */
[----:B------:R-:W3:Y:S01]  /*1030*/  @P3 LD.E R14, desc[UR6][R8.64+0x8] ;  /* 0x00000806080e3980 */ /* 0x000ee2000c101900 */
[----:B--2---:R-:W-:-:S04]  /*1040*/  FADD R11, R11, R10 ;  /* 0x0000000a0b0b7221 */ /* 0x004fc80000000000 */
[----:B---3--:R-:W-:-:S07]  /*1050*/  @P3 FADD R11, R11, R14 ;  /* 0x0000000e0b0b3221 */ /* 0x008fce0000000000 */
.L_x_12:
[----:B------:R-:W-:Y:S05]  /*1060*/  @P0 BRA `(.L_x_15) ;  /* 0xfffffff8004c0947 */ /* 0x000fea000383ffff */
.L_x_2:
[----:B------:R-:W0:Y:S02]  /*1070*/  LDCU UR4, c[0x0][0x394] ;  /* 0x00007280ff0477ac */ /* 0x000e240008000800 */
[----:B0-----:R-:W-:-:S09]  /*1080*/  UISETP.NE.AND UP0, UPT, UR4, 0x1, UPT ;  /* 0x000000010400788c */ /* 0x001fd2000bf05270 */
[----:B------:R-:W-:Y:S05]  /*1090*/  BRA.U UP0, `(.L_x_16) ;  /* 0x00000001006c7547 */ /* 0x000fea000b800000 */
[----:B-----5:R0:W1:Y:S01]  /*10a0*/  F2F.F64.F32 R4, R11 ;  /* 0x0000000b00047310 */ /* 0x0200620000201800 */
[----:B------:R-:W-:-:S07]  /*10b0*/  MOV R0, 0x10e0 ;  /* 0x000010e000007802 */ /* 0x000fce0000000f00 */
[----:B0-----:R-:W2:Y:S02]  /*10c0*/  I2F.F64 R6, R6 ;  /* 0x0000000600067312 */ /* 0x001ea40000201c00 */
[----:B-12---:R-:W-:Y:S05]  /*10d0*/  CALL.REL.NOINC `($_Z4PoolPPPfS1_iii$__internal_accurate_pow) ;  /* 0x0000000400f47944 */ /* 0x006fea0003c00000 */
[----:B------:R-:W0:Y:S01]  /*10e0*/  LDCU UR4, c[0x0][0x390] ;  /* 0x00007200ff0477ac */ /* 0x000e220008000800 */
[----:B------:R-:W-:Y:S01]  /*10f0*/  IMAD.MOV.U32 R6, RZ, RZ, 0x1 ;  /* 0x00000001ff067424 */ /* 0x000fe200078e00ff */
[----:B------:R-:W-:Y:S01]  /*1100*/  FSETP.GEU.AND P1, PT, |R5|, 6.5827683646048100446e-37, PT ;  /* 0x036000000500780b */ /* 0x000fe20003f2e200 */
[----:B------:R-:W-:Y:S01]  /*1110*/  BSSY.RECONVERGENT B0, `(.L_x_17) ;  /* 0x0000012000007945 */ /* 0x000fe20003800200 */
[----:B0-----:R-:W-:-:S04]  /*1120*/  ISETP.NE.AND P0, PT, RZ, UR4, PT ;  /* 0x00000004ff007c0c */ /* 0x001fc8000bf05270 */
[----:B------:R-:W-:Y:S02]  /*1130*/  FSEL R9, R8, 1.875, P0 ;  /* 0x3ff0000008097808 */ /* 0x000fe40000000000 */
[----:B------:R-:W-:Y:S02]  /*1140*/  FSEL R8, R10, RZ, P0 ;  /* 0x000000ff0a087208 */ /* 0x000fe40000000000 */
[----:B------:R-:W0:Y:S04]  /*1150*/  MUFU.RCP64H R7, R9 ;  /* 0x0000000900077308 */ /* 0x000e280000001800 */
[----:B0-----:R-:W-:-:S08]  /*1160*/  DFMA R10, -R8, R6, 1 ;  /* 0x3ff00000080a742b */ /* 0x001fd00000000106 */
[----:B------:R-:W-:-:S08]  /*1170*/  DFMA R10, R10, R10, R10 ;  /* 0x0000000a0a0a722b */ /* 0x000fd0000000000a */
[----:B------:R-:W-:-:S08]  /*1180*/  DFMA R10, R6, R10, R6 ;  /* 0x0000000a060a722b */ /* 0x000fd00000000006 */
[----:B------:R-:W-:-:S08]  /*1190*/  DFMA R6, -R8, R10, 1 ;  /* 0x3ff000000806742b */ /* 0x000fd0000000010a */
[----:B------:R-:W-:-:S08]  /*11a0*/  DFMA R6, R10, R6, R10 ;  /* 0x000000060a06722b */ /* 0x000fd0000000000a */
[----:B------:R-:W-:-:S08]  /*11b0*/  DMUL R10, R4, R6 ;  /* 0x00000006040a7228 */ /* 0x000fd00000000000 */
[----:B------:R-:W-:-:S08]  /*11c0*/  DFMA R12, -R8, R10, R4 ;  /* 0x0000000a080c722b */ /* 0x000fd00000000104 */
[----:B------:R-:W-:-:S10]  /*11d0*/  DFMA R6, R6, R12, R10 ;  /* 0x0000000c0606722b */ /* 0x000fd4000000000a */
[----:B------:R-:W-:-:S05]  /*11e0*/  FFMA R0, RZ, R9, R7 ;  /* 0x00000009ff007223 */ /* 0x000fca0000000007 */
[----:B------:R-:W-:-:S13]  /*11f0*/  FSETP.GT.AND P0, PT, |R0|, 1.469367938527859385e-39, PT ;  /* 0x001000000000780b */ /* 0x000fda0003f04200 */
[----:B------:R-:W-:Y:S05]  /*1200*/  @P0 BRA P1, `(.L_x_18) ;  /* 0x0000000000080947 */ /* 0x000fea0000800000 */
[----:B------:R-:W-:-:S07]  /*1210*/  MOV R0, 0x1230 ;  /* 0x0000123000007802 */ /* 0x000fce0000000f00 */
[----:B------:R-:W-:Y:S05]  /*1220*/  CALL.REL.NOINC `($__internal_0_$__cuda_sm20_div_rn_f64_full) ;  /* 0x0000000000287944 */ /* 0x000fea0003c00000 */
.L_x_18:
[----:B------:R-:W-:Y:S05]  /*1230*/  BSYNC.RECONVERGENT B0 ;  /* 0x0000000000007941 */ /* 0x000fea0003800200 */
.L_x_17:
[----:B------:R0:W1:Y:S02]  /*1240*/  F2F.F32.F64 R11, R6 ;  /* 0x00000006000b7310 */ /* 0x0000640000301000 */
.L_x_16:
[----:B------:R-:W2:Y:S02]  /*1250*/  LDC.64 R4, c[0x0][0x388] ;  /* 0x0000e200ff047b82 */ /* 0x000ea40000000a00 */
[----:B--2---:R-:W-:-:S06]  /*1260*/  IMAD.WIDE.U32 R4, R2, 0x8, R4 ;  /* 0x0000000802047825 */ /* 0x004fcc00078e0004 */
[----:B------:R-:W2:Y:S02]  /*1270*/  LDG.E.64 R4, desc[UR6][R4.64] ;  /* 0x0000000604047981 */ /* 0x000ea4000c1e1b00 */
[----:B--2---:R-:W-:-:S06]  /*1280*/  IMAD.WIDE R2, R3, 0x8, R4 ;  /* 0x0000000803027825 */ /* 0x004fcc00078e0204 */
[----:B------:R-:W2:Y:S02]  /*1290*/  LD.E.64 R2, desc[UR6][R2.64] ;  /* 0x0000000602027980 */ /* 0x000ea4000c101b00 */
[----:B--2---:R-:W-:-:S05]  /*12a0*/  IMAD.WIDE.U32 R26, R26, 0x4, R2 ;  /* 0x000000041a1a7825 */ /* 0x004fca00078e0002 */
[----:B-1---5:R-:W-:Y:S01]  /*12b0*/  ST.E desc[UR6][R26.64], R11 ;  /* 0x0000000b1a007985 */ /* 0x022fe2000c101906 */
[----:B------:R-:W-:Y:S05]  /*12c0*/  EXIT ;  /* 0x000000000000794d */ /* 0x000fea0003800000 */
        .weak           $__internal_0_$__cuda_sm20_div_rn_f64_full
        .type           $__internal_0_$__cuda_sm20_div_rn_f64_full,@function
        .size           $__internal_0_$__cuda_sm20_div_rn_f64_full,($_Z4PoolPPPfS1_iii$__internal_accurate_pow - $__internal_0_$__cuda_sm20_div_rn_f64_full)
$__internal_0_$__cuda_sm20_div_rn_f64_full:
[C---:B------:R-:W-:Y:S01]  /*12d0*/  FSETP.GEU.AND P0, PT, |R9|.reuse, 1.469367938527859385e-39, PT ;  /* 0x001000000900780b */ /* 0x040fe20003f0e200 */
[----:B------:R-:W-:Y:S01]  /*12e0*/  BSSY.RECONVERGENT B1, `(.L_x_19) ;  /* 0x0000057000017945 */ /* 0x000fe20003800200 */
[----:B------:R-:W-:Y:S02]  /*12f0*/  LOP3.LUT R6, R9, 0x800fffff, RZ, 0xc0, !PT ;  /* 0x800fffff09067812 */ /* 0x000fe400078ec0ff */
[C---:B------:R-:W-:Y:S02]  /*1300*/  FSETP.GEU.AND P2, PT, |R5|.reuse, 1.469367938527859385e-39, PT ;  /* 0x001000000500780b */ /* 0x040fe40003f4e200 */
[----:B------:R-:W-:Y:S01]  /*1310*/  LOP3.LUT R7, R6, 0x3ff00000, RZ, 0xfc, !PT ;  /* 0x3ff0000006077812 */ /* 0x000fe200078efcff */
[----:B------:R-:W-:Y:S01]  /*1320*/  IMAD.MOV.U32 R6, RZ, RZ, R8 ;  /* 0x000000ffff067224 */ /* 0x000fe200078e0008 */
[----:B------:R-:W-:Y:S02]  /*1330*/  MOV R10, 0x1 ;  /* 0x00000001000a7802 */ /* 0x000fe40000000f00 */
[----:B------:R-:W-:-:S02]  /*1340*/  LOP3.LUT R12, R5, 0x7ff00000, RZ, 0xc0, !PT ;  /* 0x7ff00000050c7812 */ /* 0x000fc400078ec0ff */
[----:B------:R-:W-:Y:S01]  /*1350*/  LOP3.LUT R19, R9, 0x7ff00000, RZ, 0xc0, !PT ;  /* 0x7ff0000009137812 */ /* 0x000fe200078ec0ff */
[----:B------:R-:W-:-:S03]  /*1360*/  @!P0 DMUL R6, R8, 8.98846567431157953865e+307 ;  /* 0x7fe0000008068828 */ /* 0x000fc60000000000 */
[C---:B------:R-:W-:Y:S02]  /*1370*/  ISETP.GE.U32.AND P1, PT, R12.reuse, R19, PT ;  /* 0x000000130c00720c */ /* 0x040fe40003f26070 */
[----:B------:R-:W-:Y:S01]  /*1380*/  @!P2 LOP3.LUT R13, R9, 0x7ff00000, RZ, 0xc0, !PT ;  /* 0x7ff00000090da812 */ /* 0x000fe200078ec0ff */
[----:B------:R-:W0:Y:S03]  /*1390*/  MUFU.RCP64H R11, R7 ;  /* 0x00000007000b7308 */ /* 0x000e260000001800 */
[----:B------:R-:W-:Y:S01]  /*13a0*/  @!P2 ISETP.GE.U32.AND P3, PT, R12, R13, PT ;  /* 0x0000000d0c00a20c */ /* 0x000fe20003f66070 */
[----:B------:R-:W-:-:S05]  /*13b0*/  IMAD.MOV.U32 R13, RZ, RZ, 0x1ca00000 ;  /* 0x1ca00000ff0d7424 */ /* 0x000fca00078e00ff */
[----:B------:R-:W-:-:S04]  /*13c0*/  @!P2 SEL R17, R13, 0x63400000, !P3 ;  /* 0x634000000d11a807 */ /* 0x000fc80005800000 */
[----:B------:R-:W-:Y:S01]  /*13d0*/  @!P2 LOP3.LUT R20, R17, 0x80000000, R5, 0xf8, !PT ;  /* 0x800000001114a812 */ /* 0x000fe200078ef805 */
[----:B0-----:R-:W-:-:S03]  /*13e0*/  DFMA R14, R10, -R6, 1 ;  /* 0x3ff000000a0e742b */ /* 0x001fc60000000806 */
[----:B------:R-:W-:Y:S01]  /*13f0*/  @!P2 LOP3.LUT R21, R20, 0x100000, RZ, 0xfc, !PT ;  /* 0x001000001415a812 */ /* 0x000fe200078efcff */
[----:B------:R-:W-:-:S04]  /*1400*/  @!P2 IMAD.MOV.U32 R20, RZ, RZ, RZ ;  /* 0x000000ffff14a224 */ /* 0x000fc800078e00ff */
[----:B------:R-:W-:-:S08]  /*1410*/  DFMA R14, R14, R14, R14 ;  /* 0x0000000e0e0e722b */ /* 0x000fd0000000000e */
[----:B------:R-:W-:Y:S01]  /*1420*/  DFMA R14, R10, R14, R10 ;  /* 0x0000000e0a0e722b */ /* 0x000fe2000000000a */
[----:B------:R-:W-:Y:S01]  /*1430*/  SEL R11, R13, 0x63400000, !P1 ;  /* 0x634000000d0b7807 */ /* 0x000fe20004800000 */
[----:B------:R-:W-:-:S03]  /*1440*/  IMAD.MOV.U32 R10, RZ, RZ, R4 ;  /* 0x000000ffff0a7224 */ /* 0x000fc600078e0004 */
[----:B------:R-:W-:-:S03]  /*1450*/  LOP3.LUT R11, R11, 0x800fffff, R5, 0xf8, !PT ;  /* 0x800fffff0b0b7812 */ /* 0x000fc600078ef805 */
[----:B------:R-:W-:-:S03]  /*1460*/  DFMA R16, R14, -R6, 1 ;  /* 0x3ff000000e10742b */ /* 0x000fc60000000806 */
[----:B------:R-:W-:Y:S01]  /*1470*/  @!P2 DFMA R10, R10, 2, -R20 ;  /* 0x400000000a0aa82b */ /* 0x000fe20000000814 */
[----:B------:R-:W-:Y:S01]  /*1480*/  MOV R21, R12 ;  /* 0x0000000c00157202 */ /* 0x000fe20000000f00 */
[----:B------:R-:W-:-:S03]  /*1490*/  IMAD.MOV.U32 R20, RZ, RZ, R19 ;  /* 0x000000ffff147224 */ /* 0x000fc600078e0013 */
[----:B------:R-:W-:Y:S01]  /*14a0*/  DFMA R14, R14, R16, R14 ;  /* 0x000000100e0e722b */ /* 0x000fe2000000000e */
[----:B------:R-:W-:-:S04]  /*14b0*/  @!P0 LOP3.LUT R20, R7, 0x7ff00000, RZ, 0xc0, !PT ;  /* 0x7ff0000007148812 */ /* 0x000fc800078ec0ff */
[----:B------:R-:W-:Y:S01]  /*14c0*/  @!P2 LOP3.LUT R21, R11, 0x7ff00000, RZ, 0xc0, !PT ;  /* 0x7ff000000b15a812 */ /* 0x000fe200078ec0ff */
[----:B------:R-:W-:Y:S02]  /*14d0*/  VIADD R23, R20, 0xffffffff ;  /* 0xffffffff14177836 */ /* 0x000fe40000000000 */
[----:B------:R-:W-:Y:S02]  /*14e0*/  DMUL R16, R14, R10 ;  /* 0x0000000a0e107228 */ /* 0x000fe40000000000 */
[----:B------:R-:W-:-:S05]  /*14f0*/  VIADD R22, R21, 0xffffffff ;  /* 0xffffffff15167836 */ /* 0x000fca0000000000 */
[----:B------:R-:W-:Y:S01]  /*1500*/  ISETP.GT.U32.AND P0, PT, R22, 0x7feffffe, PT ;  /* 0x7feffffe1600780c */ /* 0x000fe20003f04070 */
[----:B------:R-:W-:-:S03]  /*1510*/  DFMA R18, R16, -R6, R10 ;  /* 0x800000061012722b */ /* 0x000fc6000000000a */
[----:B------:R-:W-:-:S05]  /*1520*/  ISETP.GT.U32.OR P0, PT, R23, 0x7feffffe, P0 ;  /* 0x7feffffe1700780c */ /* 0x000fca0000704470 */
[----:B------:R-:W-:-:S08]  /*1530*/  DFMA R14, R14, R18, R16 ;  /* 0x000000120e0e722b */ /* 0x000fd00000000010 */
[----:B------:R-:W-:Y:S05]  /*1540*/  @P0 BRA `(.L_x_20) ;  /* 0x00000000006c0947 */ /* 0x000fea0003800000 */
[----:B------:R-:W-:-:S04]  /*1550*/  LOP3.LUT R5, R9, 0x7ff00000, RZ, 0xc0, !PT ;  /* 0x7ff0000009057812 */ /* 0x000fc800078ec0ff */
[CC--:B------:R-:W-:Y:S02]  /*1560*/  VIADDMNMX R4, R12.reuse, -R5.reuse, 0xb9600000, !PT ;  /* 0xb96000000c047446 */ /* 0x0c0fe40007800905 */
[----:B------:R-:W-:Y:S02]  /*1570*/  ISETP.GE.U32.AND P0, PT, R12, R5, PT ;  /* 0x000000050c00720c */ /* 0x000fe40003f06070 */
[----:B------:R-:W-:Y:S02]  /*1580*/  VIMNMX R4, PT, PT, R4, 0x46a00000, PT ;  /* 0x46a0000004047848 */ /* 0x000fe40003fe0100 */
[----:B------:R-:W-:-:S04]  /*1590*/  SEL R13, R13, 0x63400000, !P0 ;  /* 0x634000000d0d7807 */ /* 0x000fc80004000000 */
[----:B------:R-:W-:Y:S01]  /*15a0*/  IADD3 R16, PT, PT, -R13, R4, RZ ;  /* 0x000000040d107210 */ /* 0x000fe20007ffe1ff */
[----:B------:R-:W-:-:S04]  /*15b0*/  IMAD.MOV.U32 R4, RZ, RZ, RZ ;  /* 0x000000ffff047224 */ /* 0x000fc800078e00ff */
[----:B------:R-:W-:-:S06]  /*15c0*/  VIADD R5, R16, 0x7fe00000 ;  /* 0x7fe0000010057836 */ /* 0x000fcc0000000000 */
[----:B------:R-:W-:-:S10]  /*15d0*/  DMUL R12, R14, R4 ;  /* 0x000000040e0c7228 */ /* 0x000fd40000000000 */
[----:B------:R-:W-:-:S13]  /*15e0*/  FSETP.GTU.AND P0, PT, |R13|, 1.469367938527859385e-39, PT ;  /* 0x001000000d00780b */ /* 0x000fda0003f0c200 */
[----:B------:R-:W-:Y:S05]  /*15f0*/  @P0 BRA `(.L_x_21) ;  /* 0x0000000000940947 */ /* 0x000fea0003800000 */
[----:B------:R-:W-:Y:S01]  /*1600*/  DFMA R6, R14, -R6, R10 ;  /* 0x800000060e06722b */ /* 0x000fe2000000000a */
[----:B------:R-:W-:-:S09]  /*1610*/  IMAD.MOV.U32 R4, RZ, RZ, RZ ;  /* 0x000000ffff047224 */ /* 0x000fd200078e00ff */
[C---:B------:R-:W-:Y:S02]  /*1620*/  FSETP.NEU.AND P0, PT, R7.reuse, RZ, PT ;  /* 0x000000ff0700720b */ /* 0x040fe40003f0d000 */
[----:B------:R-:W-:-:S04]  /*1630*/  LOP3.LUT R9, R7, 0x80000000, R9, 0x48, !PT ;  /* 0x8000000007097812 */ /* 0x000fc800078e4809 */
[----:B------:R-:W-:-:S07]  /*1640*/  LOP3.LUT R5, R9, R5, RZ, 0xfc, !PT ;  /* 0x0000000509057212 */ /* 0x000fce00078efcff */
[----:B------:R-:W-:Y:S05]  /*1650*/  @!P0 BRA `(.L_x_21) ;  /* 0x00000000007c8947 */ /* 0x000fea0003800000 */
[----:B------:R-:W-:Y:S01]  /*1660*/  IADD3 R7, PT, PT, -R16, RZ, RZ ;  /* 0x000000ff10077210 */ /* 0x000fe20007ffe1ff */
[----:B------:R-:W-:Y:S01]  /*1670*/  IMAD.MOV.U32 R6, RZ, RZ, RZ ;  /* 0x000000ffff067224 */ /* 0x000fe200078e00ff */
[----:B------:R-:W-:-:S05]  /*1680*/  DMUL.RP R4, R14, R4 ;  /* 0x000000040e047228 */ /* 0x000fca0000008000 */
[----:B------:R-:W-:-:S05]  /*1690*/  DFMA R6, R12, -R6, R14 ;  /* 0x800000060c06722b */ /* 0x000fca000000000e */
[----:B------:R-:W-:Y:S02]  /*16a0*/  LOP3.LUT R9, R5, R9, RZ, 0x3c, !PT ;  /* 0x0000000905097212 */ /* 0x000fe400078e3cff */
[----:B------:R-:W-:-:S04]  /*16b0*/  IADD3 R6, PT, PT, -R16, -0x43300000, RZ ;  /* 0xbcd0000010067810 */ /* 0x000fc80007ffe1ff */
[----:B------:R-:W-:-:S04]  /*16c0*/  FSETP.NEU.AND P0, PT, |R7|, R6, PT ;  /* 0x000000060700720b */ /* 0x000fc80003f0d200 */
[----:B------:R-:W-:Y:S02]  /*16d0*/  FSEL R12, R4, R12, !P0 ;  /* 0x0000000c040c7208 */ /* 0x000fe40004000000 */
[----:B------:R-:W-:Y:S01]  /*16e0*/  FSEL R13, R9, R13, !P0 ;  /* 0x0000000d090d7208 */ /* 0x000fe20004000000 */
[----:B------:R-:W-:Y:S06]  /*16f0*/  BRA `(.L_x_21) ;  /* 0x0000000000547947 */ /* 0x000fec0003800000 */
.L_x_20:
[----:B------:R-:W-:-:S14]  /*1700*/  DSETP.NAN.AND P0, PT, R4, R4, PT ;  /* 0x000000040400722a */ /* 0x000fdc0003f08000 */
[----:B------:R-:W-:Y:S05]  /*1710*/  @P0 BRA `(.L_x_22) ;  /* 0x0000000000440947 */ /* 0x000fea0003800000 */
[----:B------:R-:W-:-:S14]  /*1720*/  DSETP.NAN.AND P0, PT, R8, R8, PT ;  /* 0x000000080800722a */ /* 0x000fdc0003f08000 */
[----:B------:R-:W-:Y:S05]  /*1730*/  @P0 BRA `(.L_x_23) ;  /* 0x0000000000300947 */ /* 0x000fea0003800000 */
[----:B------:R-:W-:Y:S01]  /*1740*/  ISETP.NE.AND P0, PT, R21, R20, PT ;  /* 0x000000141500720c */ /* 0x000fe20003f05270 */
[----:B------:R-:W-:Y:S02]  /*1750*/  IMAD.MOV.U32 R12, RZ, RZ, 0x0 ;  /* 0x00000000ff0c7424 */ /* 0x000fe400078e00ff */
[----:B------:R-:W-:-:S10]  /*1760*/  IMAD.MOV.U32 R13, RZ, RZ, -0x80000 ;  /* 0xfff80000ff0d7424 */ /* 0x000fd400078e00ff */
[----:B------:R-:W-:Y:S05]  /*1770*/  @!P0 BRA `(.L_x_21) ;  /* 0x0000000000348947 */ /* 0x000fea0003800000 */
[----:B------:R-:W-:Y:S02]  /*1780*/  ISETP.NE.AND P0, PT, R21, 0x7ff00000, PT ;  /* 0x7ff000001500780c */ /* 0x000fe40003f05270 */
[----:B------:R-:W-:Y:S02]  /*1790*/  LOP3.LUT R13, R5, 0x80000000, R9, 0x48, !PT ;  /* 0x80000000050d7812 */ /* 0x000fe400078e4809 */
[----:B------:R-:W-:-:S13]  /*17a0*/  ISETP.EQ.OR P0, PT, R20, RZ, !P0 ;  /* 0x000000ff1400720c */ /* 0x000fda0004702670 */
[----:B------:R-:W-:Y:S02]  /*17b0*/  @P0 LOP3.LUT R4, R13, 0x7ff00000, RZ, 0xfc, !PT ;  /* 0x7ff000000d040812 */ /* 0x000fe400078efcff */
[----:B------:R-:W-:Y:S01]  /*17c0*/  @!P0 MOV R12, RZ ;  /* 0x000000ff000c8202 */ /* 0x000fe20000000f00 */
[----:B------:R-:W-:Y:S02]  /*17d0*/  @P0 IMAD.MOV.U32 R12, RZ, RZ, RZ ;  /* 0x000000ffff0c0224 */ /* 0x000fe400078e00ff */
[----:B------:R-:W-:Y:S01]  /*17e0*/  @P0 IMAD.MOV.U32 R13, RZ, RZ, R4 ;  /* 0x000000ffff0d0224 */ /* 0x000fe200078e0004 */
[----:B------:R-:W-:Y:S06]  /*17f0*/  BRA `(.L_x_21) ;  /* 0x0000000000147947 */ /* 0x000fec0003800000 */
.L_x_23:
[----:B------:R-:W-:Y:S01]  /*1800*/  LOP3.LUT R13, R9, 0x80000, RZ, 0xfc, !PT ;  /* 0x00080000090d7812 */ /* 0x000fe200078efcff */
[----:B------:R-:W-:Y:S01]  /*1810*/  IMAD.MOV.U32 R12, RZ, RZ, R8 ;  /* 0x000000ffff0c7224 */ /* 0x000fe200078e0008 */
[----:B------:R-:W-:Y:S06]  /*1820*/  BRA `(.L_x_21) ;  /* 0x0000000000087947 */ /* 0x000fec0003800000 */
.L_x_22:
[----:B------:R-:W-:Y:S02]  /*1830*/  LOP3.LUT R13, R5, 0x80000, RZ, 0xfc, !PT ;  /* 0x00080000050d7812 */ /* 0x000fe400078efcff */
[----:B------:R-:W-:-:S07]  /*1840*/  MOV R12, R4 ;  /* 0x00000004000c7202 */ /* 0x000fce0000000f00 */
.L_x_21:
[----:B------:R-:W-:Y:S05]  /*1850*/  BSYNC.RECONVERGENT B1 ;  /* 0x0000000000017941 */ /* 0x000fea0003800200 */
.L_x_19:
[----:B------:R-:W-:Y:S02]  /*1860*/  HFMA2 R5, -RZ, RZ, 0, 0 ;  /* 0x00000000ff057431 */ /* 0x000fe400000001ff */
[----:B------:R-:W-:Y:S02]  /*1870*/  IMAD.MOV.U32 R4, RZ, RZ, R0 ;  /* 0x000000ffff047224 */ /* 0x000fe400078e0000 */
[----:B------:R-:W-:Y:S02]  /*1880*/  IMAD.MOV.U32 R6, RZ, RZ, R12 ;  /* 0x000000ffff067224 */ /* 0x000fe400078e000c */
[----:B------:R-:W-:Y:S01]  /*1890*/  IMAD.MOV.U32 R7, RZ, RZ, R13 ;  /* 0x000000ffff077224 */ /* 0x000fe200078e000d */
[----:B------:R-:W-:Y:S06]  /*18a0*/  RET.REL.NODEC R4 `(_Z4PoolPPPfS1_iii) ;  /* 0xffffffe404d47950 */ /* 0x000fec0003c3ffff */
        .type           $_Z4PoolPPPfS1_iii$__internal_accurate_pow,@function
        .size           $_Z4PoolPPPfS1_iii$__internal_accurate_pow,(.L_x_36 - $_Z4PoolPPPfS1_iii$__internal_accurate_pow)
$_Z4PoolPPPfS1_iii$__internal_accurate_pow:
[----:B------:R-:W0:Y:S01]  /*18b0*/  MUFU.RCP64H R13, 2 ;  /* 0x40000000000d7908 */ /* 0x000e220000001800 */
[----:B------:R-:W-:Y:S01]  /*18c0*/  IMAD.MOV.U32 R8, RZ, RZ, 0x0 ;  /* 0x00000000ff087424 */ /* 0x000fe200078e00ff */
[----:B------:R-:W-:Y:S01]  /*18d0*/  MOV R10, 0x41ad3b5a ;  /* 0x41ad3b5a000a7802 */ /* 0x000fe20000000f00 */
[----:B------:R-:W-:Y:S01]  /*18e0*/  IMAD.MOV.U32 R9, RZ, RZ, 0x40000000 ;  /* 0x40000000ff097424 */ /* 0x000fe200078e00ff */
[----:B------:R-:W-:Y:S01]  /*18f0*/  UMOV UR4, 0x7d2cafe2 ;  /* 0x7d2cafe200047882 */ /* 0x000fe20000000000 */
[----:B------:R-:W-:Y:S01]  /*1900*/  IMAD.MOV.U32 R12, RZ, RZ, RZ ;  /* 0x000000ffff0c7224 */ /* 0x000fe200078e00ff */
[----:B------:R-:W-:Y:S01]  /*1910*/  UMOV UR5, 0x3eb0f5ff ;  /* 0x3eb0f5ff00057882 */ /* 0x000fe20000000000 */
[----:B------:R-:W-:-:S04]  /*1920*/  IMAD.MOV.U32 R11, RZ, RZ, 0x3ed0f5d2 ;  /* 0x3ed0f5d2ff0b7424 */ /* 0x000fc800078e00ff */
[----:B0-----:R-:W-:-:S08]  /*1930*/  DFMA R8, R12, -R8, 1 ;  /* 0x3ff000000c08742b */ /* 0x001fd00000000808 */
[----:B------:R-:W-:-:S08]  /*1940*/  DFMA R8, R8, R8, R8 ;  /* 0x000000080808722b */ /* 0x000fd00000000008 */
[----:B------:R-:W-:-:S08]  /*1950*/  DFMA R12, R12, R8, R12 ;  /* 0x000000080c0c722b */ /* 0x000fd0000000000c */
[----:B------:R-:W-:-:S08]  /*1960*/  DMUL R8, RZ, R12 ;  /* 0x0000000cff087228 */ /* 0x000fd00000000000 */
[----:B------:R-:W-:-:S08]  /*1970*/  DFMA R8, RZ, R12, R8 ;  /* 0x0000000cff08722b */ /* 0x000fd00000000008 */
[CC--:B------:R-:W-:Y:S02]  /*1980*/  DMUL R14, R8.reuse, R8.reuse ;  /* 0x00000008080e7228 */ /* 0x0c0fe40000000000 */
[----:B------:R-:W-:Y:S02]  /*1990*/  DADD R18, RZ, -R8 ;  /* 0x00000000ff127229 */ /* 0x000fe40000000808 */
[----:B------:R-:W-:-:S04]  /*19a0*/  DMUL R24, R8, R8 ;  /* 0x0000000808187228 */ /* 0x000fc80000000000 */
[----:B------:R-:W-:Y:S01]  /*19b0*/  DFMA R10, R14, UR4, R10 ;  /* 0x000000040e0a7c2b */ /* 0x000fe2000800000a */
[----:B------:R-:W-:Y:S01]  /*19c0*/  UMOV UR4, 0x75488a3f ;  /* 0x75488a3f00047882 */ /* 0x000fe20000000000 */
[----:B------:R-:W-:Y:S01]  /*19d0*/  UMOV UR5, 0x3ef3b20a ;  /* 0x3ef3b20a00057882 */ /* 0x000fe20000000000 */
[----:B------:R-:W-:-:S05]  /*19e0*/  DADD R18, R18, R18 ;  /* 0x0000000012127229 */ /* 0x000fca0000000012 */
[----:B------:R-:W-:Y:S01]  /*19f0*/  DFMA R10, R14, R10, UR4 ;  /* 0x000000040e0a7e2b */ /* 0x000fe2000800000a */
[----:B------:R-:W-:Y:S01]  /*1a00*/  UMOV UR4, 0xe4faecd5 ;  /* 0xe4faecd500047882 */ /* 0x000fe20000000000 */
[----:B------:R-:W-:Y:S01]  /*1a10*/  UMOV UR5, 0x3f1745cd ;  /* 0x3f1745cd00057882 */ /* 0x000fe20000000000 */
[----:B------:R-:W-:-:S05]  /*1a20*/  DFMA R20, RZ, -R8, R18 ;  /* 0x80000008ff14722b */ /* 0x000fca0000000012 */
[----:B------:R-:W-:Y:S01]  /*1a30*/  DFMA R10, R14, R10, UR4 ;  /* 0x000000040e0a7e2b */ /* 0x000fe2000800000a */
[----:B------:R-:W-:Y:S01]  /*1a40*/  UMOV UR4, 0x258a578b ;  /* 0x258a578b00047882 */ /* 0x000fe20000000000 */
[----:B------:R-:W-:Y:S01]  /*1a50*/  UMOV UR5, 0x3f3c71c7 ;  /* 0x3f3c71c700057882 */ /* 0x000fe20000000000 */
[----:B------:R-:W-:-:S05]  /*1a60*/  DMUL R12, R12, R20 ;  /* 0x000000140c0c7228 */ /* 0x000fca0000000000 */
[----:B------:R-:W-:Y:S01]  /*1a70*/  DFMA R10, R14, R10, UR4 ;  /* 0x000000040e0a7e2b */ /* 0x000fe2000800000a */
[----:B------:R-:W-:Y:S01]  /*1a80*/  UMOV UR4, 0x9242b910 ;  /* 0x9242b91000047882 */ /* 0x000fe20000000000 */
[----:B------:R-:W-:-:S03]  /*1a90*/  UMOV UR5, 0x3f624924 ;  /* 0x3f62492400057882 */ /* 0x000fc60000000000 */
[----:B------:R-:W-:Y:S02]  /*1aa0*/  VIADD R21, R13, 0x100000 ;  /* 0x001000000d157836 */ /* 0x000fe40000000000 */
[----:B------:R-:W-:Y:S01]  /*1ab0*/  IMAD.MOV.U32 R20, RZ, RZ, R12 ;  /* 0x000000ffff147224 */ /* 0x000fe200078e000c */
[----:B------:R-:W-:Y:S01]  /*1ac0*/  DFMA R10, R14, R10, UR4 ;  /* 0x000000040e0a7e2b */ /* 0x000fe2000800000a */
[----:B------:R-:W-:Y:S01]  /*1ad0*/  UMOV UR4, 0x99999dfb ;  /* 0x99999dfb00047882 */ /* 0x000fe20000000000 */
[----:B------:R-:W-:-:S06]  /*1ae0*/  UMOV UR5, 0x3f899999 ;  /* 0x3f89999900057882 */ /* 0x000fcc0000000000 */
[----:B------:R-:W-:Y:S01]  /*1af0*/  DFMA R16, R14, R10, UR4 ;  /* 0x000000040e107e2b */ /* 0x000fe2000800000a */
[----:B------:R-:W-:Y:S01]  /*1b00*/  UMOV UR4, 0x55555555 ;  /* 0x5555555500047882 */ /* 0x000fe20000000000 */
[----:B------:R-:W-:-:S06]  /*1b10*/  UMOV UR5, 0x3fb55555 ;  /* 0x3fb5555500057882 */ /* 0x000fcc0000000000 */
[----:B------:R-:W-:-:S08]  /*1b20*/  DFMA R10, R14, R16, UR4 ;  /* 0x000000040e0a7e2b */ /* 0x000fd00008000010 */
[----:B------:R-:W-:Y:S01]  /*1b30*/  DADD R18, -R10, UR4 ;  /* 0x000000040a127e29 */ /* 0x000fe20008000100 */
[----:B------:R-:W-:Y:S01]  /*1b40*/  UMOV UR4, 0xb9e7b0 ;  /* 0x00b9e7b000047882 */ /* 0x000fe20000000000 */
[----:B------:R-:W-:-:S06]  /*1b50*/  UMOV UR5, 0x3c46a4cb ;  /* 0x3c46a4cb00057882 */ /* 0x000fcc0000000000 */
[----:B------:R-:W-:Y:S02]  /*1b60*/  DFMA R16, R14, R16, R18 ;  /* 0x000000100e10722b */ /* 0x000fe40000000012 */
[C---:B------:R-:W-:Y:S02]  /*1b70*/  DMUL R14, R8.reuse, R24 ;  /* 0x00000018080e7228 */ /* 0x040fe40000000000 */
[----:B------:R-:W-:-:S04]  /*1b80*/  DFMA R18, R8, R8, -R24 ;  /* 0x000000080812722b */ /* 0x000fc80000000818 */
[----:B------:R-:W-:Y:S01]  /*1b90*/  DADD R16, R16, -UR4 ;  /* 0x8000000410107e29 */ /* 0x000fe20008000000 */
[----:B------:R-:W-:Y:S01]  /*1ba0*/  UMOV UR4, 0x0 ;  /* 0x0000000000047882 */ /* 0x000fe20000000000 */
[C---:B------:R-:W-:Y:S01]  /*1bb0*/  DFMA R22, R8.reuse, R24, -R14 ;  /* 0x000000180816722b */ /* 0x040fe2000000080e */
[----:B------:R-:W-:Y:S01]  /*1bc0*/  UMOV UR5, 0x3ff00000 ;  /* 0x3ff0000000057882 */ /* 0x000fe20000000000 */
[----:B------:R-:W-:-:S04]  /*1bd0*/  DFMA R18, R8, R20, R18 ;  /* 0x000000140812722b */ /* 0x000fc80000000012 */
[----:B------:R-:W-:Y:S02]  /*1be0*/  DADD R20, R10, R16 ;  /* 0x000000000a147229 */ /* 0x000fe40000000010 */
[----:B------:R-:W-:-:S06]  /*1bf0*/  DFMA R22, R12, R24, R22 ;  /* 0x000000180c16722b */ /* 0x000fcc0000000016 */
[----:B------:R-:W-:Y:S02]  /*1c00*/  DMUL R24, R20, R14 ;  /* 0x0000000e14187228 */ /* 0x000fe40000000000 */
[----:B------:R-:W-:Y:S02]  /*1c10*/  DFMA R18, R8, R18, R22 ;  /* 0x000000120812722b */ /* 0x000fe40000000016 */
[----:B------:R-:W-:-:S04]  /*1c20*/  DADD R22, R10, -R20 ;  /* 0x000000000a167229 */ /* 0x000fc80000000814 */
[----:B------:R-:W-:-:S04]  /*1c30*/  DFMA R10, R20, R14, -R24 ;  /* 0x0000000e140a722b */ /* 0x000fc80000000818 */
[----:B------:R-:W-:-:S04]  /*1c40*/  DADD R22, R16, R22 ;  /* 0x0000000010167229 */ /* 0x000fc80000000016 */
[----:B------:R-:W-:-:S08]  /*1c50*/  DFMA R10, R20, R18, R10 ;  /* 0x00000012140a722b */ /* 0x000fd0000000000a */
[----:B------:R-:W-:-:S08]  /*1c60*/  DFMA R22, R22, R14, R10 ;  /* 0x0000000e1616722b */ /* 0x000fd0000000000a */
[----:B------:R-:W-:-:S08]  /*1c70*/  DADD R14, R24, R22 ;  /* 0x00000000180e7229 */ /* 0x000fd00000000016 */
[--C-:B------:R-:W-:Y:S02]  /*1c80*/  DADD R10, R8, R14.reuse ;  /* 0x00000000080a7229 */ /* 0x100fe4000000000e */
[----:B------:R-:W-:-:S06]  /*1c90*/  DADD R24, R24, -R14 ;  /* 0x0000000018187229 */ /* 0x000fcc000000080e */
[----:B------:R-:W-:Y:S02]  /*1ca0*/  DADD R8, R8, -R10 ;  /* 0x0000000008087229 */ /* 0x000fe4000000080a */
[----:B------:R-:W-:-:S06]  /*1cb0*/  DADD R24, R22, R24 ;  /* 0x0000000016187229 */ /* 0x000fcc0000000018 */
[----:B------:R-:W-:-:S08]  /*1cc0*/  DADD R8, R14, R8 ;  /* 0x000000000e087229 */ /* 0x000fd00000000008 */
[----:B------:R-:W-:-:S08]  /*1cd0*/  DADD R8, R24, R8 ;  /* 0x0000000018087229 */ /* 0x000fd00000000008 */
[----:B------:R-:W-:Y:S01]  /*1ce0*/  DADD R16, R12, R8 ;  /* 0x000000000c107229 */ /* 0x000fe20000000008 */
[----:B------:R-:W-:Y:S01]  /*1cf0*/  MOV R12, 0xfefa39ef ;  /* 0xfefa39ef000c7802 */ /* 0x000fe20000000f00 */
[----:B------:R-:W-:Y:S02]  /*1d00*/  IMAD.MOV.U32 R13, RZ, RZ, 0x3fe62e42 ;  /* 0x3fe62e42ff0d7424 */ /* 0x000fe400078e00ff */
[----:B------:R-:W-:Y:S02]  /*1d10*/  IMAD.MOV.U32 R8, RZ, RZ, -0x105c611 ;  /* 0xfefa39efff087424 */ /* 0x000fe400078e00ff */
[----:B------:R-:W-:Y:S02]  /*1d20*/  IMAD.MOV.U32 R9, RZ, RZ, 0x3fe62e42 ;  /* 0x3fe62e42ff097424 */ /* 0x000fe400078e00ff */
[----:B------:R-:W-:-:S08]  /*1d30*/  DADD R14, R10, R16 ;  /* 0x000000000a0e7229 */ /* 0x000fd00000000010 */
[--C-:B------:R-:W-:Y:S02]  /*1d40*/  DFMA R12, R12, UR4, R14.reuse ;  /* 0x000000040c0c7c2b */ /* 0x100fe4000800000e */
[----:B------:R-:W-:-:S06]  /*1d50*/  DADD R10, R10, -R14 ;  /* 0x000000000a0a7229 */ /* 0x000fcc000000080e */
[----:B------:R-:W-:Y:S02]  /*1d60*/  DFMA R18, -R8, 1, R12 ;  /* 0x3ff000000812782b */ /* 0x000fe4000000010c */
[----:B------:R-:W-:Y:S01]  /*1d70*/  DADD R10, R16, R10 ;  /* 0x00000000100a7229 */ /* 0x000fe2000000000a */
[----:B------:R-:W-:Y:S01]  /*1d80*/  LOP3.LUT R17, R7, 0xff0fffff, RZ, 0xc0, !PT ;  /* 0xff0fffff07117812 */ /* 0x000fe200078ec0ff */
[----:B------:R-:W-:-:S04]  /*1d90*/  IMAD.MOV.U32 R16, RZ, RZ, R6 ;  /* 0x000000ffff107224 */ /* 0x000fc800078e0006 */
[----:B------:R-:W-:Y:S01]  /*1da0*/  DADD R18, -R14, R18 ;  /* 0x000000000e127229 */ /* 0x000fe20000000112 */
[----:B------:R-:W-:Y:S01]  /*1db0*/  MOV R14, 0x3b39803f ;  /* 0x3b39803f000e7802 */ /* 0x000fe20000000f00 */
[----:B------:R-:W-:-:S06]  /*1dc0*/  IMAD.MOV.U32 R15, RZ, RZ, 0x3c7abc9e ;  /* 0x3c7abc9eff0f7424 */ /* 0x000fcc00078e00ff */
[----:B------:R-:W-:-:S08]  /*1dd0*/  DADD R10, R10, -R18 ;  /* 0x000000000a0a7229 */ /* 0x000fd00000000812 */
[----:B------:R-:W-:Y:S01]  /*1de0*/  DFMA R14, R14, UR4, R10 ;  /* 0x000000040e0e7c2b */ /* 0x000fe2000800000a */
[----:B------:R-:W-:Y:S01]  /*1df0*/  UMOV UR4, 0x3b39803f ;  /* 0x3b39803f00047882 */ /* 0x000fe20000000000 */
[----:B------:R-:W-:Y:S01]  /*1e00*/  IMAD.SHL.U32 R10, R7, 0x2, RZ ;  /* 0x00000002070a7824 */ /* 0x000fe200078e00ff */
[----:B------:R-:W-:-:S04]  /*1e10*/  UMOV UR5, 0x3c7abc9e ;  /* 0x3c7abc9e00057882 */ /* 0x000fc80000000000 */
[----:B------:R-:W-:Y:S01]  /*1e20*/  ISETP.GT.U32.AND P0, PT, R10, -0x2000001, PT ;  /* 0xfdffffff0a00780c */ /* 0x000fe20003f04070 */
[----:B------:R-:W-:-:S03]  /*1e30*/  DADD R10, R12, R14 ;  /* 0x000000000c0a7229 */ /* 0x000fc6000000000e */
[----:B------:R-:W-:-:S05]  /*1e40*/  SEL R17, R17, R7, P0 ;  /* 0x0000000711117207 */ /* 0x000fca0000000000 */
[----:B------:R-:W-:Y:S02]  /*1e50*/  DADD R12, R12, -R10 ;  /* 0x000000000c0c7229 */ /* 0x000fe4000000080a */
[----:B------:R-:W-:-:S06]  /*1e60*/  DMUL R6, R10, R16 ;  /* 0x000000100a067228 */ /* 0x000fcc0000000000 */
[----:B------:R-:W-:Y:S02]  /*1e70*/  DADD R14, R14, R12 ;  /* 0x000000000e0e7229 */ /* 0x000fe4000000000c */
[----:B------:R-:W-:Y:S01]  /*1e80*/  DFMA R10, R10, R16, -R6 ;  /* 0x000000100a0a722b */ /* 0x000fe20000000806 */
[----:B------:R-:W-:Y:S01]  /*1e90*/  MOV R12, 0x652b82fe ;  /* 0x652b82fe000c7802 */ /* 0x000fe20000000f00 */
[----:B------:R-:W-:-:S06]  /*1ea0*/  IMAD.MOV.U32 R13, RZ, RZ, 0x3ff71547 ;  /* 0x3ff71547ff0d7424 */ /* 0x000fcc00078e00ff */
[----:B------:R-:W-:-:S08]  /*1eb0*/  DFMA R14, R14, R16, R10 ;  /* 0x000000100e0e722b */ /* 0x000fd0000000000a */
[----:B------:R-:W-:-:S08]  /*1ec0*/  DADD R10, R6, R14 ;  /* 0x00000000060a7229 */ /* 0x000fd0000000000e */
[----:B------:R-:W-:Y:S02]  /*1ed0*/  DFMA R12, R10, R12, 6.75539944105574400000e+15 ;  /* 0x433800000a0c742b */ /* 0x000fe4000000000c */
[----:B------:R-:W-:Y:S01]  /*1ee0*/  FSETP.GEU.AND P0, PT, |R11|, 4.1917929649353027344, PT ;  /* 0x4086232b0b00780b */ /* 0x000fe20003f0e200 */
[----:B------:R-:W-:-:S05]  /*1ef0*/  DADD R6, R6, -R10 ;  /* 0x0000000006067229 */ /* 0x000fca000000080a */
[----:B------:R-:W-:-:S03]  /*1f00*/  DADD R16, R12, -6.75539944105574400000e+15 ;  /* 0xc33800000c107429 */ /* 0x000fc60000000000 */
[----:B------:R-:W-:-:S05]  /*1f10*/  DADD R14, R14, R6 ;  /* 0x000000000e0e7229 */ /* 0x000fca0000000006 */
[----:B------:R-:W-:-:S08]  /*1f20*/  DFMA R8, R16, -R8, R10 ;  /* 0x800000081008722b */ /* 0x000fd0000000000a */
[----:B------:R-:W-:Y:S01]  /*1f30*/  DFMA R8, R16, -UR4, R8 ;  /* 0x8000000410087c2b */ /* 0x000fe20008000008 */
[----:B------:R-:W-:Y:S01]  /*1f40*/  UMOV UR4, 0x69ce2bdf ;  /* 0x69ce2bdf00047882 */ /* 0x000fe20000000000 */
[----:B------:R-:W-:Y:S01]  /*1f50*/  IMAD.MOV.U32 R16, RZ, RZ, -0x35dec16 ;  /* 0xfca213eaff107424 */ /* 0x000fe200078e00ff */
[----:B------:R-:W-:Y:S01]  /*1f60*/  UMOV UR5, 0x3e5ade15 ;  /* 0x3e5ade1500057882 */ /* 0x000fe20000000000 */
[----:B------:R-:W-:-:S06]  /*1f70*/  IMAD.MOV.U32 R17, RZ, RZ, 0x3e928af3 ;  /* 0x3e928af3ff117424 */ /* 0x000fcc00078e00ff */
[----:B------:R-:W-:Y:S01]  /*1f80*/  DFMA R16, R8, UR4, R16 ;  /* 0x0000000408107c2b */ /* 0x000fe20008000010 */
[----:B------:R-:W-:Y:S01]  /*1f90*/  UMOV UR4, 0x62401315 ;  /* 0x6240131500047882 */ /* 0x000fe20000000000 */
[----:B------:R-:W-:-:S06]  /*1fa0*/  UMOV UR5, 0x3ec71dee ;  /* 0x3ec71dee00057882 */ /* 0x000fcc0000000000 */
[----:B------:R-:W-:Y:S01]  /*1fb0*/  DFMA R16, R8, R16, UR4 ;  /* 0x0000000408107e2b */ /* 0x000fe20008000010 */
        /* <DEDUP_REMOVED lines=20> */
[----:B------:R-:W-:-:S08]  /*2100*/  DFMA R16, R8, R16, UR4 ;  /* 0x0000000408107e2b */ /* 0x000fd00008000010 */
[----:B------:R-:W-:-:S08]  /*2110*/  DFMA R16, R8, R16, 1 ;  /* 0x3ff000000810742b */ /* 0x000fd00000000010 */
[----:B------:R-:W-:-:S10]  /*2120*/  DFMA R8, R8, R16, 1 ;  /* 0x3ff000000808742b */ /* 0x000fd40000000010 */
[----:B------:R-:W-:Y:S01]  /*2130*/  LEA R7, R12, R9, 0x14 ;  /* 0x000000090c077211 */ /* 0x000fe200078ea0ff */
[----:B------:R-:W-:Y:S01]  /*2140*/  IMAD.MOV.U32 R6, RZ, RZ, R8 ;  /* 0x000000ffff067224 */ /* 0x000fe200078e0008 */
[----:B------:R-:W-:Y:S06]  /*2150*/  @!P0 BRA `(.L_x_24) ;  /* 0x0000000000348947 */ /* 0x000fec0003800000 */
[----:B------:R-:W-:Y:S01]  /*2160*/  FSETP.GEU.AND P1, PT, |R11|, 4.2275390625, PT ;  /* 0x408748000b00780b */ /* 0x000fe20003f2e200 */
[C---:B------:R-:W-:Y:S02]  /*2170*/  DADD R6, R10.reuse, +INF ;  /* 0x7ff000000a067429 */ /* 0x040fe40000000000 */
[----:B------:R-:W-:-:S08]  /*2180*/  DSETP.GEU.AND P0, PT, R10, RZ, PT ;  /* 0x000000ff0a00722a */ /* 0x000fd00003f0e000 */
[----:B------:R-:W-:Y:S02]  /*2190*/  FSEL R6, R6, RZ, P0 ;  /* 0x000000ff06067208 */ /* 0x000fe40000000000 */
[----:B------:R-:W-:Y:S01]  /*21a0*/  FSEL R7, R7, RZ, P0 ;  /* 0x000000ff07077208 */ /* 0x000fe20000000000 */
[----:B------:R-:W-:Y:S06]  /*21b0*/  @P1 BRA `(.L_x_24) ;  /* 0x00000000001c1947 */ /* 0x000fec0003800000 */
[----:B------:R-:W-:-:S04]  /*21c0*/  LEA.HI R6, R12, R12, RZ, 0x1 ;  /* 0x0000000c0c067211 */ /* 0x000fc800078f08ff */
[----:B------:R-:W-:-:S05]  /*21d0*/  SHF.R.S32.HI R7, RZ, 0x1, R6 ;  /* 0x00000001ff077819 */ /* 0x000fca0000011406 */
[----:B------:R-:W-:Y:S02]  /*21e0*/  IMAD.IADD R6, R12, 0x1, -R7 ;  /* 0x000000010c067824 */ /* 0x000fe400078e0a07 */
[----:B------:R-:W-:-:S03]  /*21f0*/  IMAD R9, R7, 0x100000, R9 ;  /* 0x0010000007097824 */ /* 0x000fc600078e0209 */
[----:B------:R-:W-:Y:S02]  /*2200*/  LEA R7, R6, 0x3ff00000, 0x14 ;  /* 0x3ff0000006077811 */ /* 0x000fe400078ea0ff */
[----:B------:R-:W-:-:S06]  /*2210*/  MOV R6, RZ ;  /* 0x000000ff00067202 */ /* 0x000fcc0000000f00 */
[----:B------:R-:W-:-:S11]  /*2220*/  DMUL R6, R8, R6 ;  /* 0x0000000608067228 */ /* 0x000fd60000000000 */
.L_x_24:
[----:B------:R-:W-:Y:S02]  /*2230*/  DFMA R14, R14, R6, R6 ;  /* 0x000000060e0e722b */ /* 0x000fe40000000006 */
[----:B------:R-:W-:-:S08]  /*2240*/  DSETP.NEU.AND P0, PT, |R6|, +INF , PT ;  /* 0x7ff000000600742a */ /* 0x000fd00003f0d200 */
[----:B------:R-:W-:Y:S01]  /*2250*/  FSEL R10, R6, R14, !P0 ;  /* 0x0000000e060a7208 */ /* 0x000fe20004000000 */
[----:B------:R-:W-:Y:S01]  /*2260*/  IMAD.MOV.U32 R6, RZ, RZ, R0 ;  /* 0x000000ffff067224 */ /* 0x000fe200078e0000 */
[----:B------:R-:W-:Y:S01]  /*2270*/  FSEL R8, R7, R15, !P0 ;  /* 0x0000000f07087208 */ /* 0x000fe20004000000 */
[----:B------:R-:W-:-:S04]  /*2280*/  IMAD.MOV.U32 R7, RZ, RZ, 0x0 ;  /* 0x00000000ff077424 */ /* 0x000fc800078e00ff */
[----:B------:R-:W-:Y:S05]  /*2290*/  RET.REL.NODEC R6 `(_Z4PoolPPPfS1_iii) ;  /* 0xffffffdc06587950 */ /* 0x000fea0003c3ffff */
.L_x_25:
        /* <DEDUP_REMOVED lines=14> */
.L_x_36:


//--------------------- .text._Z9convLayerPPPfS1_PS1_iii --------------------------
	.section	.text._Z9convLayerPPPfS1_PS1_iii,"ax",@progbits
	.align	128
        .global         _Z9convLayerPPPfS1_PS1_iii
        .type           _Z9convLayerPPPfS1_PS1_iii,@function
        .size           _Z9convLayerPPPfS1_PS1_iii,(.L_x_40 - _Z9convLayerPPPfS1_PS1_iii)
        .other          _Z9convLayerPPPfS1_PS1_iii,@"STO_CUDA_ENTRY STV_DEFAULT"
_Z9convLayerPPPfS1_PS1_iii:
.text._Z9convLayerPPPfS1_PS1_iii:
[----:B------:R-:W-:Y:S01]  /*0000*/  LDC R1, c[0x0][0x37c] ;  /* 0x0000df00ff017b82 */ /* 0x000fe20000000800 */
[----:B------:R-:W0:Y:S01]  /*0010*/  S2R R3, SR_TID.X ;  /* 0x0000000000037919 */ /* 0x000e220000002100 */
[----:B------:R-:W1:Y:S06]  /*0020*/  LDCU UR7, c[0x0][0x39c] ;  /* 0x00007380ff0777ac */ /* 0x000e6c0008000800 */
[----:B------:R-:W0:Y:S01]  /*0030*/  LDC R0, c[0x0][0x360] ;  /* 0x0000d800ff007b82 */ /* 0x000e220000000800 */
[----:B------:R-:W-:Y:S01]  /*0040*/  HFMA2 R22, -RZ, RZ, 0, 0 ;  /* 0x00000000ff167431 */ /* 0x000fe200000001ff */
[----:B------:R-:W2:Y:S01]  /*0050*/  S2R R5, SR_TID.Y ;  /* 0x0000000000057919 */ /* 0x000ea20000002200 */
[----:B------:R-:W3:Y:S01]  /*0060*/  LDCU.64 UR12, c[0x0][0x358] ;  /* 0x00006b00ff0c77ac */ /* 0x000ee20008000a00 */
[----:B------:R-:W4:Y:S04]  /*0070*/  S2R R2, SR_TID.Z ;  /* 0x0000000000027919 */ /* 0x000f280000002300 */
[----:B------:R-:W2:Y:S08]  /*0080*/  LDC R18, c[0x0][0x364] ;  /* 0x0000d900ff127b82 */ /* 0x000eb00000000800 */
[----:B------:R-:W0:Y:S01]  /*0090*/  S2UR UR4, SR_CTAID.X ;  /* 0x00000000000479c3 */ /* 0x000e220000002500 */
[----:B-1----:R-:W-:-:S07]  /*00a0*/  UISETP.GE.AND UP0, UPT, UR7, 0x1, UPT ;  /* 0x000000010700788c */ /* 0x002fce000bf06270 */
[----:B------:R-:W2:Y:S08]  /*00b0*/  S2UR UR5, SR_CTAID.Y ;  /* 0x00000000000579c3 */ /* 0x000eb00000002600 */
[----:B------:R-:W4:Y:S08]  /*00c0*/  S2UR UR6, SR_CTAID.Z ;  /* 0x00000000000679c3 */ /* 0x000f300000002700 */
[----:B------:R-:W4:Y:S01]  /*00d0*/  LDC R19, c[0x0][0x368] ;  /* 0x0000da00ff137b82 */ /* 0x000f220000000800 */
[----:B0-----:R-:W-:-:S02]  /*00e0*/  IMAD R0, R0, UR4, R3 ;  /* 0x0000000400007c24 */ /* 0x001fc4000f8e0203 */
[----:B--2---:R-:W-:Y:S02]  /*00f0*/  IMAD R18, R18, UR5, R5 ;  /* 0x0000000512127c24 */ /* 0x004fe4000f8e0205 */
[----:B----4-:R-:W-:Y:S01]  /*0100*/  IMAD R19, R19, UR6, R2 ;  /* 0x0000000613137c24 */ /* 0x010fe2000f8e0202 */
[----:B---3--:R-:W-:Y:S06]  /*0110*/  BRA.U !UP0, `(.L_x_26) ;  /* 0x0000000908c47547 */ /* 0x008fec000b800000 */
[----:B------:R-:W0:Y:S02]  /*0120*/  LDCU UR6, c[0x0][0x398] ;  /* 0x00007300ff0677ac */ /* 0x000e240008000800 */
[----:B0-----:R-:W-:-:S09]  /*0130*/  UISETP.GE.AND UP0, UPT, UR6, 0x1, UPT ;  /* 0x000000010600788c */ /* 0x001fd2000bf06270 */
[----:B------:R-:W-:Y:S05]  /*0140*/  BRA.U !UP0, `(.L_x_26) ;  /* 0x0000000908b87547 */ /* 0x000fea000b800000 */
[----:B------:R-:W0:Y:S01]  /*0150*/  LDC.64 R2, c[0x0][0x390] ;  /* 0x0000e400ff027b82 */ /* 0x000e220000000a00 */
[----:B------:R-:W1:Y:S01]  /*0160*/  LDCU UR4, c[0x0][0x3a0] ;  /* 0x00007400ff0477ac */ /* 0x000e620008000800 */
[----:B0-----:R-:W-:-:S06]  /*0170*/  IMAD.WIDE.U32 R2, R19, 0x8, R2 ;  /* 0x0000000813027825 */ /* 0x001fcc00078e0002 */
[----:B------:R-:W5:Y:S01]  /*0180*/  LDG.E.64 R2, desc[UR12][R2.64] ;  /* 0x0000000c02027981 */ /* 0x000f62000c1e1b00 */
[----:B------:R-:W-:Y:S01]  /*0190*/  HFMA2 R21, -RZ, RZ, 0, 0 ;  /* 0x00000000ff157431 */ /* 0x000fe200000001ff */
[----:B------:R-:W-:Y:S01]  /*01a0*/  ULOP3.LUT UR5, UR6, 0x7ffffff0, URZ, 0xc0, !UPT ;  /* 0x7ffffff006057892 */ /* 0x000fe2000f8ec0ff */
[----:B------:R-:W-:Y:S01]  /*01b0*/  MOV R22, RZ ;  /* 0x000000ff00167202 */ /* 0x000fe20000000f00 */
[----:B-1----:R-:W-:Y:S01]  /*01c0*/  IMAD R20, R18, UR4, RZ ;  /* 0x0000000412147c24 */ /* 0x002fe2000f8e02ff */
[----:B------:R-:W-:Y:S02]  /*01d0*/  ULOP3.LUT UR8, UR6, 0xf, URZ, 0xc0, !UPT ;  /* 0x0000000f06087892 */ /* 0x000fe4000f8ec0ff */
[----:B------:R-:W-:Y:S02]  /*01e0*/  ULOP3.LUT UR9, UR6, 0x7, URZ, 0xc0, !UPT ;  /* 0x0000000706097892 */ /* 0x000fe4000f8ec0ff */
[----:B------:R-:W-:Y:S02]  /*01f0*/  ULOP3.LUT UR6, UR6, 0x3, URZ, 0xc0, !UPT ;  /* 0x0000000306067892 */ /* 0x000fe4000f8ec0ff */
[----:B------:R-:W-:-:S12]  /*0200*/  UIADD3 UR7, UPT, UPT, -UR5, URZ, URZ ;  /* 0x000000ff05077290 */ /* 0x000fd8000fffe1ff */
.L_x_33:
[----:B------:R-:W0:Y:S01]  /*0210*/  LDC.64 R6, c[0x0][0x380] ;  /* 0x0000e000ff067b82 */ /* 0x000e220000000a00 */
[C---:B-----5:R-:W-:Y:S01]  /*0220*/  IMAD.WIDE.U32 R4, R21.reuse, 0x8, R2 ;  /* 0x0000000815047825 */ /* 0x060fe200078e0002 */
[----:B------:R-:W1:Y:S05]  /*0230*/  LDCU UR4, c[0x0][0x39c] ;  /* 0x00007380ff0477ac */ /* 0x000e6a0008000800 */
[----:B------:R-:W5:Y:S01]  /*0240*/  LDG.E.64 R4, desc[UR12][R4.64] ;  /* 0x0000000c04047981 */ /* 0x000f62000c1e1b00 */
[----:B0-----:R-:W-:-:S06]  /*0250*/  IMAD.WIDE.U32 R6, R21, 0x8, R6 ;  /* 0x0000000815067825 */ /* 0x001fcc00078e0006 */
[----:B------:R-:W5:Y:S01]  /*0260*/  LDG.E.64 R6, desc[UR12][R6.64] ;  /* 0x0000000c06067981 */ /* 0x000f62000c1e1b00 */
[----:B------:R-:W-:Y:S02]  /*0270*/  IADD3 R21, PT, PT, R21, 0x1, RZ ;  /* 0x0000000115157810 */ /* 0x000fe40007ffe0ff */
[----:B------:R-:W-:Y:S02]  /*0280*/  MOV R23, RZ ;  /* 0x000000ff00177202 */ /* 0x000fe40000000f00 */
[----:B-1----:R-:W-:-:S13]  /*0290*/  ISETP.NE.AND P0, PT, R21, UR4, PT ;  /* 0x0000000415007c0c */ /* 0x002fda000bf05270 */
.L_x_32:
[----:B------:R-:W0:Y:S01]  /*02a0*/  LDCU UR4, c[0x0][0x3a0] ;  /* 0x00007400ff0477ac */ /* 0x000e220008000800 */
[----:B-----5:R-:W-:-:S06]  /*02b0*/  IMAD.WIDE.U32 R8, R23, 0x8, R4 ;  /* 0x0000000817087825 */ /* 0x020fcc00078e0004 */
[----:B------:R-:W5:Y:S01]  /*02c0*/  LDG.E.64 R8, desc[UR12][R8.64] ;  /* 0x0000000c08087981 */ /* 0x000f62000c1e1b00 */
[----:B0-----:R-:W-:Y:S01]  /*02d0*/  IMAD R11, R0, UR4, R23 ;  /* 0x00000004000b7c24 */ /* 0x001fe2000f8e0217 */
[----:B------:R-:W0:Y:S03]  /*02e0*/  LDCU UR4, c[0x0][0x398] ;  /* 0x00007300ff0477ac */ /* 0x000e260008000800 */
[----:B------:R-:W-:-:S06]  /*02f0*/  IMAD.WIDE R10, R11, 0x8, R6 ;  /* 0x000000080b0a7825 */ /* 0x000fcc00078e0206 */
[----:B------:R-:W5:Y:S01]  /*0300*/  LDG.E.64 R10, desc[UR12][R10.64] ;  /* 0x0000000c0a0a7981 */ /* 0x000f62000c1e1b00 */
[----:B0-----:R-:W-:Y:S01]  /*0310*/  UISETP.GE.U32.AND UP0, UPT, UR4, 0x10, UPT ;  /* 0x000000100400788c */ /* 0x001fe2000bf06070 */
[----:B------:R-:W-:-:S04]  /*0320*/  IADD3 R23, PT, PT, R23, 0x1, RZ ;  /* 0x0000000117177810 */ /* 0x000fc80007ffe0ff */
[----:B------:R-:W-:Y:S01]  /*0330*/  ISETP.NE.AND P1, PT, R23, UR4, PT ;  /* 0x0000000417007c0c */ /* 0x000fe2000bf25270 */
[----:B------:R-:W-:-:S03]  /*0340*/  UMOV UR4, URZ ;  /* 0x000000ff00047c82 */ /* 0x000fc60008000000 */
[----:B------:R-:W-:Y:S09]  /*0350*/  BRA.U !UP0, `(.L_x_27) ;  /* 0x0000000508007547 */ /* 0x000ff2000b800000 */
[----:B-----5:R-:W-:Y:S01]  /*0360*/  IADD3 R12, P2, PT, R10, 0x20, RZ ;  /* 0x000000200a0c7810 */ /* 0x020fe20007f5e0ff */
[----:B------:R-:W-:Y:S01]  /*0370*/  UMOV UR4, UR7 ;  /* 0x0000000700047c82 */ /* 0x000fe20008000000 */
[----:B------:R-:W-:Y:S02]  /*0380*/  IADD3 R24, P3, PT, R8, 0x20, RZ ;  /* 0x0000002008187810 */ /* 0x000fe40007f7e0ff */
[----:B------:R-:W-:Y:S02]  /*0390*/  MOV R25, R20 ;  /* 0x0000001400197202 */ /* 0x000fe40000000f00 */
[----:B------:R-:W-:Y:S02]  /*03a0*/  IADD3.X R13, PT, PT, RZ, R11, RZ, P2, !PT ;  /* 0x0000000bff0d7210 */ /* 0x000fe400017fe4ff */
[----:B------:R-:W-:-:S07]  /*03b0*/  IADD3.X R27, PT, PT, RZ, R9, RZ, P3, !PT ;  /* 0x00000009ff1b7210 */ /* 0x000fce0001ffe4ff */
.L_x_28:
[----:B------:R-:W-:Y:S01]  /*03c0*/  IMAD.WIDE R14, R25, 0x4, R12 ;  /* 0x00000004190e7825 */ /* 0x000fe200078e020c */
[----:B------:R-:W-:Y:S02]  /*03d0*/  MOV R16, R24 ;  /* 0x0000001800107202 */ /* 0x000fe40000000f00 */
[----:B------:R-:W-:Y:S02]  /*03e0*/  MOV R17, R27 ;  /* 0x0000001b00117202 */ /* 0x000fe40000000f00 */
[----:B------:R-:W2:Y:S04]  /*03f0*/  LDG.E R27, desc[UR12][R14.64+-0x20] ;  /* 0xffffe00c0e1b7981 */ /* 0x000ea8000c1e1900 */
[----:B------:R-:W2:Y:S04]  /*0400*/  LDG.E R24, desc[UR12][R16.64+-0x20] ;  /* 0xffffe00c10187981 */ /* 0x000ea8000c1e1900 */
[----:B------:R-:W3:Y:S04]  /*0410*/  LDG.E R26, desc[UR12][R16.64+-0x1c] ;  /* 0xffffe40c101a7981 */ /* 0x000ee8000c1e1900 */
[----:B------:R-:W3:Y:S01]  /*0420*/  LDG.E R29, desc[UR12][R14.64+-0x1c] ;  /* 0xffffe40c0e1d7981 */ /* 0x000ee2000c1e1900 */
[----:B--2---:R-:W-:-:S03]  /*0430*/  FFMA R24, R27, R24, R22 ;  /* 0x000000181b187223 */ /* 0x004fc60000000016 */
[----:B------:R-:W2:Y:S04]  /*0440*/  LDG.E R22, desc[UR12][R16.64+-0x18] ;  /* 0xffffe80c10167981 */ /* 0x000ea8000c1e1900 */
[----:B------:R-:W2:Y:S01]  /*0450*/  LDG.E R27, desc[UR12][R14.64+-0x18] ;  /* 0xffffe80c0e1b7981 */ /* 0x000ea2000c1e1900 */
[----:B---3--:R-:W-:-:S03]  /*0460*/  FFMA R24, R29, R26, R24 ;  /* 0x0000001a1d187223 */ /* 0x008fc60000000018 */
        /* <DEDUP_REMOVED lines=32> */
[----:B------:R-:W-:Y:S01]  /*0670*/  UIADD3 UR4, UPT, UPT, UR4, 0x10, URZ ;  /* 0x0000001004047890 */ /* 0x000fe2000fffe0ff */
[----:B--2---:R-:W-:Y:S02]  /*0680*/  FFMA R22, R27, R24, R22 ;  /* 0x000000181b167223 */ /* 0x004fe40000000016 */
[----:B------:R-:W2:Y:S04]  /*0690*/  LDG.E R24, desc[UR12][R16.64+0x18] ;  /* 0x0000180c10187981 */ /* 0x000ea8000c1e1900 */
[----:B------:R-:W2:Y:S01]  /*06a0*/  LDG.E R27, desc[UR12][R14.64+0x18] ;  /* 0x0000180c0e1b7981 */ /* 0x000ea2000c1e1900 */
[----:B---3--:R-:W-:-:S03]  /*06b0*/  FFMA R22, R29, R26, R22 ;  /* 0x0000001a1d167223 */ /* 0x008fc60000000016 */
[----:B------:R-:W3:Y:S04]  /*06c0*/  LDG.E R29, desc[UR12][R14.64+0x1c] ;  /* 0x00001c0c0e1d7981 */ /* 0x000ee8000c1e1900 */
[----:B------:R-:W3:Y:S01]  /*06d0*/  LDG.E R26, desc[UR12][R16.64+0x1c] ;  /* 0x00001c0c101a7981 */ /* 0x000ee2000c1e1900 */
[----:B------:R-:W-:Y:S01]  /*06e0*/  UISETP.NE.AND UP0, UPT, UR4, URZ, UPT ;  /* 0x000000ff0400728c */ /* 0x000fe2000bf05270 */
[----:B------:R-:W-:Y:S01]  /*06f0*/  IADD3 R25, PT, PT, R25, 0x10, RZ ;  /* 0x0000001019197810 */ /* 0x000fe20007ffe0ff */
[----:B--2---:R-:W-:Y:S01]  /*0700*/  FFMA R22, R27, R24, R22 ;  /* 0x000000181b167223 */ /* 0x004fe20000000016 */
[----:B------:R-:W-:-:S04]  /*0710*/  IADD3 R24, P2, PT, R16, 0x40, RZ ;  /* 0x0000004010187810 */ /* 0x000fc80007f5e0ff */
[----:B------:R-:W-:Y:S01]  /*0720*/  IADD3.X R27, PT, PT, RZ, R17, RZ, P2, !PT ;  /* 0x00000011ff1b7210 */ /* 0x000fe200017fe4ff */
[----:B---3--:R-:W-:Y:S01]  /*0730*/  FFMA R22, R29, R26, R22 ;  /* 0x0000001a1d167223 */ /* 0x008fe20000000016 */
[----:B------:R-:W-:Y:S07]  /*0740*/  BRA.U UP0, `(.L_x_28) ;  /* 0xfffffffd001c7547 */ /* 0x000fee000b83ffff */
[----:B------:R-:W-:-:S05]  /*0750*/  UMOV UR4, UR5 ;  /* 0x0000000500047c82 */ /* 0x000fca0008000000 */
.L_x_27:
[----:B------:R-:W-:-:S09]  /*0760*/  UISETP.NE.AND UP0, UPT, UR8, URZ, UPT ;  /* 0x000000ff0800728c */ /* 0x000fd2000bf05270 */
[----:B------:R-:W-:Y:S05]  /*0770*/  BRA.U !UP0, `(.L_x_29) ;  /* 0x0000000508247547 */ /* 0x000fea000b800000 */
[----:B------:R-:W-:Y:S02]  /*0780*/  UIADD3 UR10, UPT, UPT, UR8, -0x1, URZ ;  /* 0xffffffff080a7890 */ /* 0x000fe4000fffe0ff */
[----:B------:R-:W-:Y:S02]  /*0790*/  UISETP.NE.AND UP1, UPT, UR9, URZ, UPT ;  /* 0x000000ff0900728c */ /* 0x000fe4000bf25270 */
[----:B------:R-:W-:-:S09]  /*07a0*/  UISETP.GE.U32.AND UP0, UPT, UR10, 0x7, UPT ;  /* 0x000000070a00788c */ /* 0x000fd2000bf06070 */
[----:B------:R-:W-:Y:S05]  /*07b0*/  BRA.U !UP0, `(.L_x_30) ;  /* 0x0000000108747547 */ /* 0x000fea000b800000 */
[----:B------:R-:W-:Y:S02]  /*07c0*/  IADD3 R15, PT, PT, R20, UR4, RZ ;  /* 0x00000004140f7c10 */ /* 0x000fe4000fffe0ff */
[----:B------:R-:W-:-:S03]  /*07d0*/  MOV R13, UR4 ;  /* 0x00000004000d7c02 */ /* 0x000fc60008000f00 */
[----:B-----5:R-:W-:-:S04]  /*07e0*/  IMAD.WIDE R14, R15, 0x4, R10 ;  /* 0x000000040f0e7825 */ /* 0x020fc800078e020a */
[----:B------:R-:W-:Y:S01]  /*07f0*/  IMAD.WIDE.U32 R12, R13, 0x4, R8 ;  /* 0x000000040d0c7825 */ /* 0x000fe200078e0008 */
[----:B------:R-:W2:Y:S04]  /*0800*/  LDG.E R17, desc[UR12][R14.64] ;  /* 0x0000000c0e117981 */ /* 0x000ea8000c1e1900 */
[----:B------:R-:W2:Y:S04]  /*0810*/  LDG.E R16, desc[UR12][R12.64] ;  /* 0x0000000c0c107981 */ /* 0x000ea8000c1e1900 */
[----:B------:R-:W3:Y:S04]  /*0820*/  LDG.E R25, desc[UR12][R14.64+0x4] ;  /* 0x0000040c0e197981 */ /* 0x000ee8000c1e1900 */
[----:B------:R-:W3:Y:S04]  /*0830*/  LDG.E R24, desc[UR12][R12.64+0x4] ;  /* 0x0000040c0c187981 */ /* 0x000ee8000c1e1900 */
[----:B------:R-:W4:Y:S04]  /*0840*/  LDG.E R26, desc[UR12][R12.64+0x10] ;  /* 0x0000100c0c1a7981 */ /* 0x000f28000c1e1900 */
[----:B------:R-:W4:Y:S04]  /*0850*/  LDG.E R27, desc[UR12][R12.64+0x14] ;  /* 0x0000140c0c1b7981 */ /* 0x000f28000c1e1900 */
[----:B------:R-:W4:Y:S04]  /*0860*/  LDG.E R28, desc[UR12][R12.64+0x18] ;  /* 0x0000180c0c1c7981 */ /* 0x000f28000c1e1900 */
[----:B------:R-:W4:Y:S01]  /*0870*/  LDG.E R29, desc[UR12][R12.64+0x1c] ;  /* 0x00001c0c0c1d7981 */ /* 0x000f22000c1e1900 */
[----:B--2---:R-:W-:-:S03]  /*0880*/  FFMA R16, R17, R16, R22 ;  /* 0x0000001011107223 */ /* 0x004fc60000000016 */
[----:B------:R-:W2:Y:S04]  /*0890*/  LDG.E R17, desc[UR12][R14.64+0x8] ;  /* 0x0000080c0e117981 */ /* 0x000ea8000c1e1900 */
[----:B------:R-:W2:Y:S01]  /*08a0*/  LDG.E R22, desc[UR12][R12.64+0x8] ;  /* 0x0000080c0c167981 */ /* 0x000ea2000c1e1900 */
[----:B---3--:R-:W-:-:S03]  /*08b0*/  FFMA R16, R25, R24, R16 ;  /* 0x0000001819107223 */ /* 0x008fc60000000010 */
[----:B------:R-:W3:Y:S04]  /*08c0*/  LDG.E R24, desc[UR12][R14.64+0xc] ;  /* 0x00000c0c0e187981 */ /* 0x000ee8000c1e1900 */
[----:B------:R-:W3:Y:S01]  /*08d0*/  LDG.E R25, desc[UR12][R12.64+0xc] ;  /* 0x00000c0c0c197981 */ /* 0x000ee2000c1e1900 */
[----:B--2---:R-:W-:-:S03]  /*08e0*/  FFMA R17, R17, R22, R16 ;  /* 0x0000001611117223 */ /* 0x004fc60000000010 */
[----:B------:R-:W4:Y:S04]  /*08f0*/  LDG.E R16, desc[UR12][R14.64+0x10] ;  /* 0x0000100c0e107981 */ /* 0x000f28000c1e1900 */
[----:B------:R-:W2:Y:S01]  /*0900*/  LDG.E R22, desc[UR12][R14.64+0x1c] ;  /* 0x00001c0c0e167981 */ /* 0x000ea2000c1e1900 */
[----:B---3--:R-:W-:-:S03]  /*0910*/  FFMA R25, R24, R25, R17 ;  /* 0x0000001918197223 */ /* 0x008fc60000000011 */
[----:B------:R-:W3:Y:S04]  /*0920*/  LDG.E R24, desc[UR12][R14.64+0x14] ;  /* 0x0000140c0e187981 */ /* 0x000ee8000c1e1900 */
[----:B------:R-:W2:Y:S01]  /*0930*/  LDG.E R17, desc[UR12][R14.64+0x18] ;  /* 0x0000180c0e117981 */ /* 0x000ea2000c1e1900 */
[----:B------:R-:W-:Y:S01]  /*0940*/  UIADD3 UR4, UPT, UPT, UR4, 0x8, URZ ;  /* 0x0000000804047890 */ /* 0x000fe2000fffe0ff */
[----:B----4-:R-:W-:-:S04]  /*0950*/  FFMA R25, R16, R26, R25 ;  /* 0x0000001a10197223 */ /* 0x010fc80000000019 */
[----:B---3--:R-:W-:-:S04]  /*0960*/  FFMA R24, R24, R27, R25 ;  /* 0x0000001b18187223 */ /* 0x008fc80000000019 */
[----:B--2---:R-:W-:-:S04]  /*0970*/  FFMA R17, R17, R28, R24 ;  /* 0x0000001c11117223 */ /* 0x004fc80000000018 */
[----:B------:R-:W-:-:S07]  /*0980*/  FFMA R22, R22, R29, R17 ;  /* 0x0000001d16167223 */ /* 0x000fce0000000011 */
.L_x_30:
        /* <DEDUP_REMOVED lines=17> */
[----:B------:R-:W-:Y:S01]  /*0aa0*/  UIADD3 UR4, UPT, UPT, UR4, 0x4, URZ ;  /* 0x0000000404047890 */ /* 0x000fe2000fffe0ff */
[----:B--2---:R-:W-:-:S04]  /*0ab0*/  FFMA R25, R25, R26, R22 ;  /* 0x0000001a19197223 */ /* 0x004fc80000000016 */
[----:B---3--:R-:W-:-:S04]  /*0ac0*/  FFMA R25, R24, R27, R25 ;  /* 0x0000001b18197223 */ /* 0x008fc80000000019 */
[----:B----4-:R-:W-:-:S04]  /*0ad0*/  FFMA R16, R16, R28, R25 ;  /* 0x0000001c10107223 */ /* 0x010fc80000000019 */
[----:B------:R-:W-:-:S07]  /*0ae0*/  FFMA R22, R17, R29, R16 ;  /* 0x0000001d11167223 */ /* 0x000fce0000000010 */
.L_x_31:
[----:B------:R-:W-:Y:S05]  /*0af0*/  BRA.U !UP1, `(.L_x_29) ;  /* 0x0000000109447547 */ /* 0x000fea000b800000 */
[----:B------:R-:W-:Y:S02]  /*0b00*/  IADD3 R13, PT, PT, R20, UR4, RZ ;  /* 0x00000004140d7c10 */ /* 0x000fe4000fffe0ff */
[----:B------:R-:W-:-:S03]  /*0b10*/  MOV R15, UR4 ;  /* 0x00000004000f7c02 */ /* 0x000fc60008000f00 */
[----:B-----5:R-:W-:-:S04]  /*0b20*/  IMAD.WIDE R10, R13, 0x4, R10 ;  /* 0x000000040d0a7825 */ /* 0x020fc800078e020a */
[----:B------:R-:W-:Y:S01]  /*0b30*/  IMAD.WIDE.U32 R8, R15, 0x4, R8 ;  /* 0x000000040f087825 */ /* 0x000fe200078e0008 */
[----:B------:R-:W2:Y:S04]  /*0b40*/  LDG.E R13, desc[UR12][R10.64] ;  /* 0x0000000c0a0d7981 */ /* 0x000ea8000c1e1900 */
[----:B------:R-:W2:Y:S01]  /*0b50*/  LDG.E R12, desc[UR12][R8.64] ;  /* 0x0000000c080c7981 */ /* 0x000ea2000c1e1900 */
[----:B------:R-:W-:Y:S01]  /*0b60*/  UISETP.NE.AND UP0, UPT, UR6, 0x1, UPT ;  /* 0x000000010600788c */ /* 0x000fe2000bf05270 */
[----:B--2---:R-:W-:-:S08]  /*0b70*/  FFMA R22, R13, R12, R22 ;  /* 0x0000000c0d167223 */ /* 0x004fd00000000016 */
[----:B------:R-:W-:Y:S05]  /*0b80*/  BRA.U !UP0, `(.L_x_29) ;  /* 0x0000000108207547 */ /* 0x000fea000b800000 */
[----:B------:R-:W-:Y:S01]  /*0b90*/  UISETP.NE.AND UP0, UPT, UR6, 0x2, UPT ;  /* 0x000000020600788c */ /* 0x000fe2000bf05270 */
[----:B------:R-:W2:Y:S04]  /*0ba0*/  LDG.E R13, desc[UR12][R10.64+0x4] ;  /* 0x0000040c0a0d7981 */ /* 0x000ea8000c1e1900 */
[----:B------:R-:W2:Y:S01]  /*0bb0*/  LDG.E R12, desc[UR12][R8.64+0x4] ;  /* 0x0000040c080c7981 */ /* 0x000ea2000c1e1900 */
[----:B------:R-:W-:-:S13]  /*0bc0*/  PLOP3.LUT P2, PT, PT, PT, UP0, 0x80, 0x8 ;  /* 0x000000000008781c */ /* 0x000fda0003f4f008 */
[----:B------:R-:W3:Y:S04]  /*0bd0*/  @P2 LDG.E R15, desc[UR12][R10.64+0x8] ;  /* 0x0000080c0a0f2981 */ /* 0x000ee8000c1e1900 */
[----:B------:R-:W3:Y:S01]  /*0be0*/  @P2 LDG.E R14, desc[UR12][R8.64+0x8] ;  /* 0x0000080c080e2981 */ /* 0x000ee2000c1e1900 */
[----:B--2---:R-:W-:-:S04]  /*0bf0*/  FFMA R22, R13, R12, R22 ;  /* 0x0000000c0d167223 */ /* 0x004fc80000000016 */
[----:B---3--:R-:W-:-:S07]  /*0c00*/  @P2 FFMA R22, R15, R14, R22 ;  /* 0x0000000e0f162223 */ /* 0x008fce0000000016 */
.L_x_29:
[----:B------:R-:W-:Y:S05]  /*0c10*/  @P1 BRA `(.L_x_32) ;  /* 0xfffffff400a01947 */ /* 0x000fea000383ffff */
[----:B------:R-:W-:Y:S05]  /*0c20*/  @P0 BRA `(.L_x_33) ;  /* 0xfffffff400780947 */ /* 0x000fea000383ffff */
.L_x_26:
[----:B------:R-:W0:Y:S02]  /*0c30*/  LDC.64 R2, c[0x0][0x388] ;  /* 0x0000e200ff027b82 */ /* 0x000e240000000a00 */
[----:B0-----:R-:W-:-:S06]  /*0c40*/  IMAD.WIDE.U32 R2, R19, 0x8, R2 ;  /* 0x0000000813027825 */ /* 0x001fcc00078e0002 */
[----:B------:R-:W2:Y:S02]  /*0c50*/  LDG.E.64 R2, desc[UR12][R2.64] ;  /* 0x0000000c02027981 */ /* 0x000ea4000c1e1b00 */
[----:B--2---:R-:W-:-:S06]  /*0c60*/  IMAD.WIDE R4, R0, 0x8, R2 ;  /* 0x0000000800047825 */ /* 0x004fcc00078e0202 */
[----:B------:R-:W2:Y:S02]  /*0c70*/  LDG.E.64 R4, desc[UR12][R4.64] ;  /* 0x0000000c04047981 */ /* 0x000ea4000c1e1b00 */
[----:B--2---:R-:W-:-:S05]  /*0c80*/  IMAD.WIDE.U32 R18, R18, 0x4, R4 ;  /* 0x0000000412127825 */ /* 0x004fca00078e0004 */
[----:B------:R-:W-:Y:S01]  /*0c90*/  STG.E desc[UR12][R18.64], R22 ;  /* 0x0000001612007986 */ /* 0x000fe2000c10190c */
[----:B------:R-:W-:Y:S05]  /*0ca0*/  EXIT ;  /* 0x000000000000794d */ /* 0x000fea0003800000 */
.L_x_34:
        /* <DEDUP_REMOVED lines=13> */
.L_x_40:


//--------------------- .nv.shared.reserved.0     --------------------------
	.section	.nv.shared.reserved.0,"aw",@nobits
	.weak		__nv_reservedSMEM_offset_0_alias
	.size		__nv_reservedSMEM_offset_0_alias, 0, 64
	.other		__nv_reservedSMEM_offset_0_alias,@"STO_CUDA_RESERVED_SHARED STV_DEFAULT"
__nv_reservedSMEM_offset_0_alias:
	.zero		0
	.zero		64


//--------------------- .nv.constant0._Z4reLUPPfS0_ --------------------------
	.section	.nv.constant0._Z4reLUPPfS0_,"a",@progbits
	.sectionflags	@""
	.align	4
.nv.constant0._Z4reLUPPfS0_:
	.zero		912


//--------------------- .nv.constant0._Z9padMatrixPPPfS1_i --------------------------
	.section	.nv.constant0._Z9padMatrixPPPfS1_i,"a",@progbits
	.sectionflags	@""
	.align	4
.nv.constant0._Z9padMatrixPPPfS1_i:
	.zero		916


//--------------------- .nv.constant0._Z4PoolPPPfS1_iii --------------------------
	.section	.nv.constant0._Z4PoolPPPfS1_iii,"a",@progbits
	.sectionflags	@""
	.align	4
.nv.constant0._Z4PoolPPPfS1_iii:
	.zero		924


//--------------------- .nv.constant0._Z9convLayerPPPfS1_PS1_iii --------------------------
	.section	.nv.constant0._Z9convLayerPPPfS1_PS1_iii,"a",@progbits
	.sectionflags	@""
	.align	4
.nv.constant0._Z9convLayerPPPfS1_PS1_iii:
	.zero		932


//--------------------- SYMBOLS --------------------------

	.type		.nv.reservedSmem.offset0,@object
	.size		.nv.reservedSmem.offset0,0x4
